//
// Generated by NVIDIA NVVM Compiler
//
// Compiler Build ID: CL-36424714
// Cuda compilation tools, release 13.0, V13.0.88
// Based on NVVM 20.0.0
//

.version 9.0
.target sm_100
.address_size 64

	// .globl	_Z20sumKmereCoincidencesPcPijS0_
.extern .func  (.param .b32 func_retval0) vprintf
(
	.param .b64 vprintf_param_0,
	.param .b64 vprintf_param_1
)
;
.const .align 1 .b8 c_perms[256] = {65, 65, 65, 0, 65, 65, 67, 0, 65, 65, 71, 0, 65, 65, 84, 0, 65, 67, 65, 0, 65, 67, 67, 0, 65, 67, 71, 0, 65, 67, 84, 0, 65, 71, 65, 0, 65, 71, 67, 0, 65, 71, 71, 0, 65, 71, 84, 0, 65, 84, 65, 0, 65, 84, 67, 0, 65, 84, 71, 0, 65, 84, 84, 0, 67, 65, 65, 0, 67, 65, 67, 0, 67, 65, 71, 0, 67, 65, 84, 0, 67, 67, 65, 0, 67, 67, 67, 0, 67, 67, 71, 0, 67, 67, 84, 0, 67, 71, 65, 0, 67, 71, 67, 0, 67, 71, 71, 0, 67, 71, 84, 0, 67, 84, 65, 0, 67, 84, 67, 0, 67, 84, 71, 0, 67, 84, 84, 0, 71, 65, 65, 0, 71, 65, 67, 0, 71, 65, 71, 0, 71, 65, 84, 0, 71, 67, 65, 0, 71, 67, 67, 0, 71, 67, 71, 0, 71, 67, 84, 0, 71, 71, 65, 0, 71, 71, 67, 0, 71, 71, 71, 0, 71, 71, 84, 0, 71, 84, 65, 0, 71, 84, 67, 0, 71, 84, 71, 0, 71, 84, 84, 0, 84, 65, 65, 0, 84, 65, 67, 0, 84, 65, 71, 0, 84, 65, 84, 0, 84, 67, 65, 0, 84, 67, 67, 0, 84, 67, 71, 0, 84, 67, 84, 0, 84, 71, 65, 0, 84, 71, 67, 0, 84, 71, 71, 0, 84, 71, 84, 0, 84, 84, 65, 0, 84, 84, 67, 0, 84, 84, 71, 0, 84, 84, 84};
.const .align 4 .u32 c_size;
// _ZZ20sumKmereCoincidencesPcPijS0_E5entry has been demoted
// _ZZ11parallelSumPfiiE2XY has been demoted
// _ZZ12minKmereDistPiPfiiE9seqs_sums has been demoted
.extern .shared .align 16 .b8 min_sums[];
.global .align 1 .b8 $str[1];

.visible .entry _Z20sumKmereCoincidencesPcPijS0_(
	.param .u64 .ptr .align 1 _Z20sumKmereCoincidencesPcPijS0__param_0,
	.param .u64 .ptr .align 1 _Z20sumKmereCoincidencesPcPijS0__param_1,
	.param .u32 _Z20sumKmereCoincidencesPcPijS0__param_2,
	.param .u64 .ptr .align 1 _Z20sumKmereCoincidencesPcPijS0__param_3
)
{
	.reg .pred 	%p<24>;
	.reg .b16 	%rs<47>;
	.reg .b32 	%r<38>;
	.reg .b64 	%rd<28>;
	// demoted variable
	.shared .align 4 .u32 _ZZ20sumKmereCoincidencesPcPijS0_E5entry;
	ld.param.u64 	%rd14, [_Z20sumKmereCoincidencesPcPijS0__param_0];
	ld.param.u64 	%rd12, [_Z20sumKmereCoincidencesPcPijS0__param_1];
	ld.param.u32 	%r14, [_Z20sumKmereCoincidencesPcPijS0__param_2];
	ld.param.u64 	%rd13, [_Z20sumKmereCoincidencesPcPijS0__param_3];
	cvta.to.global.u64 	%rd1, %rd14;
	mov.u32 	%r1, %ctaid.x;
	mov.u32 	%r15, %tid.x;
	setp.ge.u32 	%p1, %r1, %r14;
	setp.gt.u32 	%p2, %r15, 64;
	or.pred  	%p3, %p1, %p2;
	@%p3 bra 	$L__BB0_28;
	cvta.to.global.u64 	%rd15, %rd12;
	st.shared.u32 	[_ZZ20sumKmereCoincidencesPcPijS0_E5entry], %r1;
	bar.sync 	0;
	cvt.u64.u32 	%rd2, %r15;
	ld.shared.u32 	%r16, [_ZZ20sumKmereCoincidencesPcPijS0_E5entry];
	mul.wide.s32 	%rd16, %r16, 4;
	add.s64 	%rd17, %rd15, %rd16;
	ld.global.u32 	%r3, [%rd17+4];
	ld.global.u32 	%r17, [%rd17];
	cvt.s64.s32 	%rd3, %r17;
	sub.s32 	%r18, %r3, %r17;
	add.s32 	%r4, %r18, -3;
	setp.lt.s32 	%p4, %r4, 1;
	@%p4 bra 	$L__BB0_28;
	shl.b64 	%rd18, %rd2, 2;
	mov.u64 	%rd19, c_perms;
	add.s64 	%rd4, %rd19, %rd18;
	cvt.u32.u64 	%r20, %rd3;
	mov.u32 	%r21, %ntid.x;
	mad.lo.s32 	%r22, %r1, %r21, %r15;
	cvta.to.global.u64 	%rd20, %rd13;
	mul.wide.s32 	%rd21, %r22, 4;
	add.s64 	%rd5, %rd20, %rd21;
	sub.s32 	%r23, %r3, %r20;
	add.s32 	%r24, %r23, -4;
	and.b32  	%r5, %r4, 3;
	setp.lt.u32 	%p5, %r24, 3;
	mov.b32 	%r36, 0;
	@%p5 bra 	$L__BB0_21;
	and.b32  	%r36, %r4, 2147483644;
	ld.const.u8 	%rs1, [%rd4];
	neg.s32 	%r35, %r36;
	add.s64 	%rd22, %rd3, %rd1;
	add.s64 	%rd26, %rd22, 2;
$L__BB0_4:
	ld.global.u8 	%rs13, [%rd26+-2];
	ld.global.u8 	%rs45, [%rd26];
	setp.ne.s16 	%p6, %rs13, %rs1;
	@%p6 bra 	$L__BB0_8;
	ld.global.u8 	%rs15, [%rd26+-1];
	ld.const.u8 	%rs16, [%rd4+1];
	setp.ne.s16 	%p7, %rs15, %rs16;
	@%p7 bra 	$L__BB0_8;
	ld.const.u8 	%rs17, [%rd4+2];
	setp.ne.s16 	%p8, %rs45, %rs17;
	@%p8 bra 	$L__BB0_8;
	ld.global.u32 	%r25, [%rd5];
	add.s32 	%r26, %r25, 1;
	st.global.u32 	[%rd5], %r26;
	ld.global.u8 	%rs45, [%rd26];
$L__BB0_8:
	ld.global.u8 	%rs19, [%rd26+-1];
	ld.global.u8 	%rs46, [%rd26+1];
	setp.ne.s16 	%p9, %rs19, %rs1;
	@%p9 bra 	$L__BB0_12;
	ld.const.u8 	%rs21, [%rd4+1];
	setp.ne.s16 	%p10, %rs45, %rs21;
	@%p10 bra 	$L__BB0_12;
	ld.const.u8 	%rs23, [%rd4+2];
	setp.ne.s16 	%p11, %rs46, %rs23;
	@%p11 bra 	$L__BB0_12;
	ld.global.u32 	%r27, [%rd5];
	add.s32 	%r28, %r27, 1;
	st.global.u32 	[%rd5], %r28;
	ld.global.u8 	%rs45, [%rd26];
	ld.global.u8 	%rs46, [%rd26+1];
$L__BB0_12:
	setp.ne.s16 	%p12, %rs45, %rs1;
	@%p12 bra 	$L__BB0_16;
	ld.const.u8 	%rs27, [%rd4+1];
	setp.ne.s16 	%p13, %rs46, %rs27;
	@%p13 bra 	$L__BB0_16;
	ld.global.u8 	%rs29, [%rd26+2];
	ld.const.u8 	%rs30, [%rd4+2];
	setp.ne.s16 	%p14, %rs29, %rs30;
	@%p14 bra 	$L__BB0_16;
	ld.global.u32 	%r29, [%rd5];
	add.s32 	%r30, %r29, 1;
	st.global.u32 	[%rd5], %r30;
	ld.global.u8 	%rs46, [%rd26+1];
$L__BB0_16:
	setp.ne.s16 	%p15, %rs46, %rs1;
	@%p15 bra 	$L__BB0_20;
	ld.global.u8 	%rs33, [%rd26+2];
	ld.const.u8 	%rs34, [%rd4+1];
	setp.ne.s16 	%p16, %rs33, %rs34;
	@%p16 bra 	$L__BB0_20;
	ld.global.u8 	%rs35, [%rd26+3];
	ld.const.u8 	%rs36, [%rd4+2];
	setp.ne.s16 	%p17, %rs35, %rs36;
	@%p17 bra 	$L__BB0_20;
	ld.global.u32 	%r31, [%rd5];
	add.s32 	%r32, %r31, 1;
	st.global.u32 	[%rd5], %r32;
$L__BB0_20:
	add.s32 	%r35, %r35, 4;
	add.s64 	%rd26, %rd26, 4;
	setp.ne.s32 	%p18, %r35, 0;
	@%p18 bra 	$L__BB0_4;
$L__BB0_21:
	setp.eq.s32 	%p19, %r5, 0;
	@%p19 bra 	$L__BB0_28;
	ld.const.u8 	%rs12, [%rd4];
	cvt.u64.u32 	%rd23, %r36;
	add.s64 	%rd24, %rd3, %rd23;
	add.s64 	%rd25, %rd24, %rd1;
	add.s64 	%rd27, %rd25, 2;
	neg.s32 	%r37, %r5;
$L__BB0_23:
	.pragma "nounroll";
	ld.global.u8 	%rs37, [%rd27+-2];
	setp.ne.s16 	%p20, %rs37, %rs12;
	@%p20 bra 	$L__BB0_27;
	ld.global.u8 	%rs39, [%rd27+-1];
	ld.const.u8 	%rs40, [%rd4+1];
	setp.ne.s16 	%p21, %rs39, %rs40;
	@%p21 bra 	$L__BB0_27;
	ld.global.u8 	%rs41, [%rd27];
	ld.const.u8 	%rs42, [%rd4+2];
	setp.ne.s16 	%p22, %rs41, %rs42;
	@%p22 bra 	$L__BB0_27;
	ld.global.u32 	%r33, [%rd5];
	add.s32 	%r34, %r33, 1;
	st.global.u32 	[%rd5], %r34;
$L__BB0_27:
	add.s64 	%rd27, %rd27, 1;
	add.s32 	%r37, %r37, 1;
	setp.ne.s32 	%p23, %r37, 0;
	@%p23 bra 	$L__BB0_23;
$L__BB0_28:
	ret;

}
	// .globl	_Z11parallelSumPfii
.visible .entry _Z11parallelSumPfii(
	.param .u64 .ptr .align 1 _Z11parallelSumPfii_param_0,
	.param .u32 _Z11parallelSumPfii_param_1,
	.param .u32 _Z11parallelSumPfii_param_2
)
{
	.reg .pred 	%p<11>;
	.reg .b32 	%r<63>;
	.reg .b32 	%f<2>;
	.reg .b64 	%rd<5>;
	// demoted variable
	.shared .align 4 .b8 _ZZ11parallelSumPfiiE2XY[256];
	ld.param.u64 	%rd1, [_Z11parallelSumPfii_param_0];
	ld.param.u32 	%r10, [_Z11parallelSumPfii_param_1];
	ld.param.u32 	%r11, [_Z11parallelSumPfii_param_2];
	mov.u32 	%r12, %ctaid.x;
	mov.u32 	%r1, %ntid.x;
	mov.u32 	%r2, %tid.x;
	mad.lo.s32 	%r3, %r12, %r1, %r2;
	setp.ge.s32 	%p1, %r3, %r11;
	shl.b32 	%r13, %r2, 2;
	mov.u32 	%r14, _ZZ11parallelSumPfiiE2XY;
	add.s32 	%r4, %r14, %r13;
	@%p1 bra 	$L__BB1_2;
	shl.b32 	%r15, %r3, 2;
	mov.u32 	%r16, min_sums;
	add.s32 	%r17, %r16, %r15;
	ld.shared.u32 	%r18, [%r17];
	st.shared.u32 	[%r4], %r18;
$L__BB1_2:
	setp.lt.u32 	%p2, %r1, 2;
	@%p2 bra 	$L__BB1_7;
	shl.b32 	%r20, %r2, 1;
	add.s32 	%r5, %r20, 2;
	mov.b32 	%r62, 1;
$L__BB1_4:
	bar.sync 	0;
	mul.lo.s32 	%r8, %r62, %r5;
	add.s32 	%r21, %r8, -1;
	setp.ge.u32 	%p3, %r21, %r1;
	@%p3 bra 	$L__BB1_6;
	sub.s32 	%r22, %r8, %r62;
	shl.b32 	%r23, %r22, 2;
	add.s32 	%r25, %r14, %r23;
	ld.shared.u32 	%r26, [%r25+-4];
	shl.b32 	%r27, %r62, 2;
	add.s32 	%r28, %r25, %r27;
	ld.shared.u32 	%r29, [%r28+-4];
	add.s32 	%r30, %r29, %r26;
	st.shared.u32 	[%r28+-4], %r30;
$L__BB1_6:
	shl.b32 	%r62, %r62, 1;
	setp.lt.u32 	%p4, %r62, %r1;
	@%p4 bra 	$L__BB1_4;
$L__BB1_7:
	shl.b32 	%r31, %r2, 1;
	add.s32 	%r6, %r31, 2;
	bar.sync 	0;
	setp.eq.s32 	%p5, %r2, 0;
	@%p5 bra 	$L__BB1_8;
	bra.uni 	$L__BB1_9;
$L__BB1_8:
	ld.shared.u32 	%r32, [_ZZ11parallelSumPfiiE2XY+124];
	ld.shared.u32 	%r33, [_ZZ11parallelSumPfiiE2XY+188];
	add.s32 	%r34, %r33, %r32;
	st.shared.u32 	[_ZZ11parallelSumPfiiE2XY+188], %r34;
$L__BB1_9:
	bar.sync 	0;
	setp.gt.u32 	%p6, %r2, 2;
	@%p6 bra 	$L__BB1_11;
	shl.b32 	%r35, %r6, 5;
	add.s32 	%r37, %r14, %r35;
	ld.shared.u32 	%r38, [%r37+-4];
	ld.shared.u32 	%r39, [%r37+28];
	add.s32 	%r40, %r39, %r38;
	st.shared.u32 	[%r37+28], %r40;
$L__BB1_11:
	bar.sync 	0;
	setp.gt.u32 	%p7, %r2, 6;
	@%p7 bra 	$L__BB1_13;
	shl.b32 	%r41, %r6, 4;
	add.s32 	%r43, %r14, %r41;
	ld.shared.u32 	%r44, [%r43+-4];
	ld.shared.u32 	%r45, [%r43+12];
	add.s32 	%r46, %r45, %r44;
	st.shared.u32 	[%r43+12], %r46;
$L__BB1_13:
	bar.sync 	0;
	setp.gt.u32 	%p8, %r2, 14;
	@%p8 bra 	$L__BB1_15;
	shl.b32 	%r47, %r6, 3;
	add.s32 	%r49, %r14, %r47;
	ld.shared.u32 	%r50, [%r49+-4];
	ld.shared.u32 	%r51, [%r49+4];
	add.s32 	%r52, %r51, %r50;
	st.shared.u32 	[%r49+4], %r52;
$L__BB1_15:
	bar.sync 	0;
	setp.gt.u32 	%p9, %r2, 30;
	@%p9 bra 	$L__BB1_17;
	add.s32 	%r54, %r4, %r13;
	ld.shared.u32 	%r55, [%r54+4];
	ld.shared.u32 	%r56, [%r54+8];
	add.s32 	%r57, %r56, %r55;
	st.shared.u32 	[%r54+8], %r57;
$L__BB1_17:
	bar.sync 	0;
	setp.ne.s32 	%p10, %r3, 0;
	@%p10 bra 	$L__BB1_19;
	shl.b32 	%r58, %r11, 2;
	add.s32 	%r60, %r14, %r58;
	ld.shared.u32 	%r61, [%r60+-4];
	cvt.rn.f32.s32 	%f1, %r61;
	cvta.to.global.u64 	%rd2, %rd1;
	mul.wide.s32 	%rd3, %r10, 4;
	add.s64 	%rd4, %rd2, %rd3;
	st.global.f32 	[%rd4], %f1;
$L__BB1_19:
	ret;

}
	// .globl	_Z12minKmereDistPiPfii
.visible .entry _Z12minKmereDistPiPfii(
	.param .u64 .ptr .align 1 _Z12minKmereDistPiPfii_param_0,
	.param .u64 .ptr .align 1 _Z12minKmereDistPiPfii_param_1,
	.param .u32 _Z12minKmereDistPiPfii_param_2,
	.param .u32 _Z12minKmereDistPiPfii_param_3
)
{
	.reg .pred 	%p<66>;
	.reg .b32 	%r<265>;
	.reg .b64 	%rd<133>;
	// demoted variable
	.shared .align 4 .b8 _ZZ12minKmereDistPiPfiiE9seqs_sums[512];
	ld.param.u64 	%rd1, [_Z12minKmereDistPiPfii_param_0];
	ld.param.u32 	%r2, [_Z12minKmereDistPiPfii_param_2];
	mov.u32 	%r1, %ctaid.x;
	add.s32 	%r3, %r2, -1;
	setp.ge.s32 	%p1, %r1, %r3;
	@%p1 bra 	$L__BB2_130;
	cvta.to.global.u64 	%rd2, %rd1;
	mov.u32 	%r4, %tid.x;
	mov.u32 	%r5, %ntid.x;
	mad.lo.s32 	%r6, %r5, %r4, %r1;
	mul.wide.s32 	%rd3, %r6, 4;
	add.s64 	%rd4, %rd2, %rd3;
	ld.global.u32 	%r7, [%rd4];
	ld.global.u32 	%r8, [%rd4+4];
	st.shared.u32 	[_ZZ12minKmereDistPiPfiiE9seqs_sums], %r7;
	st.shared.u32 	[_ZZ12minKmereDistPiPfiiE9seqs_sums+4], %r8;
	st.shared.u32 	[_ZZ12minKmereDistPiPfiiE9seqs_sums+8], %r7;
	st.shared.u32 	[_ZZ12minKmereDistPiPfiiE9seqs_sums+12], %r8;
	st.shared.u32 	[_ZZ12minKmereDistPiPfiiE9seqs_sums+16], %r7;
	st.shared.u32 	[_ZZ12minKmereDistPiPfiiE9seqs_sums+20], %r8;
	st.shared.u32 	[_ZZ12minKmereDistPiPfiiE9seqs_sums+24], %r7;
	st.shared.u32 	[_ZZ12minKmereDistPiPfiiE9seqs_sums+28], %r8;
	st.shared.u32 	[_ZZ12minKmereDistPiPfiiE9seqs_sums+32], %r7;
	st.shared.u32 	[_ZZ12minKmereDistPiPfiiE9seqs_sums+36], %r8;
	st.shared.u32 	[_ZZ12minKmereDistPiPfiiE9seqs_sums+40], %r7;
	st.shared.u32 	[_ZZ12minKmereDistPiPfiiE9seqs_sums+44], %r8;
	st.shared.u32 	[_ZZ12minKmereDistPiPfiiE9seqs_sums+48], %r7;
	st.shared.u32 	[_ZZ12minKmereDistPiPfiiE9seqs_sums+52], %r8;
	st.shared.u32 	[_ZZ12minKmereDistPiPfiiE9seqs_sums+56], %r7;
	st.shared.u32 	[_ZZ12minKmereDistPiPfiiE9seqs_sums+60], %r8;
	st.shared.u32 	[_ZZ12minKmereDistPiPfiiE9seqs_sums+64], %r7;
	st.shared.u32 	[_ZZ12minKmereDistPiPfiiE9seqs_sums+68], %r8;
	st.shared.u32 	[_ZZ12minKmereDistPiPfiiE9seqs_sums+72], %r7;
	st.shared.u32 	[_ZZ12minKmereDistPiPfiiE9seqs_sums+76], %r8;
	st.shared.u32 	[_ZZ12minKmereDistPiPfiiE9seqs_sums+80], %r7;
	st.shared.u32 	[_ZZ12minKmereDistPiPfiiE9seqs_sums+84], %r8;
	st.shared.u32 	[_ZZ12minKmereDistPiPfiiE9seqs_sums+88], %r7;
	st.shared.u32 	[_ZZ12minKmereDistPiPfiiE9seqs_sums+92], %r8;
	st.shared.u32 	[_ZZ12minKmereDistPiPfiiE9seqs_sums+96], %r7;
	st.shared.u32 	[_ZZ12minKmereDistPiPfiiE9seqs_sums+100], %r8;
	st.shared.u32 	[_ZZ12minKmereDistPiPfiiE9seqs_sums+104], %r7;
	st.shared.u32 	[_ZZ12minKmereDistPiPfiiE9seqs_sums+108], %r8;
	st.shared.u32 	[_ZZ12minKmereDistPiPfiiE9seqs_sums+112], %r7;
	st.shared.u32 	[_ZZ12minKmereDistPiPfiiE9seqs_sums+116], %r8;
	st.shared.u32 	[_ZZ12minKmereDistPiPfiiE9seqs_sums+120], %r7;
	st.shared.u32 	[_ZZ12minKmereDistPiPfiiE9seqs_sums+124], %r8;
	st.shared.u32 	[_ZZ12minKmereDistPiPfiiE9seqs_sums+128], %r7;
	st.shared.u32 	[_ZZ12minKmereDistPiPfiiE9seqs_sums+132], %r8;
	st.shared.u32 	[_ZZ12minKmereDistPiPfiiE9seqs_sums+136], %r7;
	st.shared.u32 	[_ZZ12minKmereDistPiPfiiE9seqs_sums+140], %r8;
	st.shared.u32 	[_ZZ12minKmereDistPiPfiiE9seqs_sums+144], %r7;
	st.shared.u32 	[_ZZ12minKmereDistPiPfiiE9seqs_sums+148], %r8;
	st.shared.u32 	[_ZZ12minKmereDistPiPfiiE9seqs_sums+152], %r7;
	st.shared.u32 	[_ZZ12minKmereDistPiPfiiE9seqs_sums+156], %r8;
	st.shared.u32 	[_ZZ12minKmereDistPiPfiiE9seqs_sums+160], %r7;
	st.shared.u32 	[_ZZ12minKmereDistPiPfiiE9seqs_sums+164], %r8;
	st.shared.u32 	[_ZZ12minKmereDistPiPfiiE9seqs_sums+168], %r7;
	st.shared.u32 	[_ZZ12minKmereDistPiPfiiE9seqs_sums+172], %r8;
	st.shared.u32 	[_ZZ12minKmereDistPiPfiiE9seqs_sums+176], %r7;
	st.shared.u32 	[_ZZ12minKmereDistPiPfiiE9seqs_sums+180], %r8;
	st.shared.u32 	[_ZZ12minKmereDistPiPfiiE9seqs_sums+184], %r7;
	st.shared.u32 	[_ZZ12minKmereDistPiPfiiE9seqs_sums+188], %r8;
	st.shared.u32 	[_ZZ12minKmereDistPiPfiiE9seqs_sums+192], %r7;
	st.shared.u32 	[_ZZ12minKmereDistPiPfiiE9seqs_sums+196], %r8;
	st.shared.u32 	[_ZZ12minKmereDistPiPfiiE9seqs_sums+200], %r7;
	st.shared.u32 	[_ZZ12minKmereDistPiPfiiE9seqs_sums+204], %r8;
	st.shared.u32 	[_ZZ12minKmereDistPiPfiiE9seqs_sums+208], %r7;
	st.shared.u32 	[_ZZ12minKmereDistPiPfiiE9seqs_sums+212], %r8;
	st.shared.u32 	[_ZZ12minKmereDistPiPfiiE9seqs_sums+216], %r7;
	st.shared.u32 	[_ZZ12minKmereDistPiPfiiE9seqs_sums+220], %r8;
	st.shared.u32 	[_ZZ12minKmereDistPiPfiiE9seqs_sums+224], %r7;
	st.shared.u32 	[_ZZ12minKmereDistPiPfiiE9seqs_sums+228], %r8;
	st.shared.u32 	[_ZZ12minKmereDistPiPfiiE9seqs_sums+232], %r7;
	st.shared.u32 	[_ZZ12minKmereDistPiPfiiE9seqs_sums+236], %r8;
	st.shared.u32 	[_ZZ12minKmereDistPiPfiiE9seqs_sums+240], %r7;
	st.shared.u32 	[_ZZ12minKmereDistPiPfiiE9seqs_sums+244], %r8;
	st.shared.u32 	[_ZZ12minKmereDistPiPfiiE9seqs_sums+248], %r7;
	st.shared.u32 	[_ZZ12minKmereDistPiPfiiE9seqs_sums+252], %r8;
	st.shared.u32 	[_ZZ12minKmereDistPiPfiiE9seqs_sums+256], %r7;
	st.shared.u32 	[_ZZ12minKmereDistPiPfiiE9seqs_sums+260], %r8;
	st.shared.u32 	[_ZZ12minKmereDistPiPfiiE9seqs_sums+264], %r7;
	st.shared.u32 	[_ZZ12minKmereDistPiPfiiE9seqs_sums+268], %r8;
	st.shared.u32 	[_ZZ12minKmereDistPiPfiiE9seqs_sums+272], %r7;
	st.shared.u32 	[_ZZ12minKmereDistPiPfiiE9seqs_sums+276], %r8;
	st.shared.u32 	[_ZZ12minKmereDistPiPfiiE9seqs_sums+280], %r7;
	st.shared.u32 	[_ZZ12minKmereDistPiPfiiE9seqs_sums+284], %r8;
	st.shared.u32 	[_ZZ12minKmereDistPiPfiiE9seqs_sums+288], %r7;
	st.shared.u32 	[_ZZ12minKmereDistPiPfiiE9seqs_sums+292], %r8;
	st.shared.u32 	[_ZZ12minKmereDistPiPfiiE9seqs_sums+296], %r7;
	st.shared.u32 	[_ZZ12minKmereDistPiPfiiE9seqs_sums+300], %r8;
	st.shared.u32 	[_ZZ12minKmereDistPiPfiiE9seqs_sums+304], %r7;
	st.shared.u32 	[_ZZ12minKmereDistPiPfiiE9seqs_sums+308], %r8;
	st.shared.u32 	[_ZZ12minKmereDistPiPfiiE9seqs_sums+312], %r7;
	st.shared.u32 	[_ZZ12minKmereDistPiPfiiE9seqs_sums+316], %r8;
	st.shared.u32 	[_ZZ12minKmereDistPiPfiiE9seqs_sums+320], %r7;
	st.shared.u32 	[_ZZ12minKmereDistPiPfiiE9seqs_sums+324], %r8;
	st.shared.u32 	[_ZZ12minKmereDistPiPfiiE9seqs_sums+328], %r7;
	st.shared.u32 	[_ZZ12minKmereDistPiPfiiE9seqs_sums+332], %r8;
	st.shared.u32 	[_ZZ12minKmereDistPiPfiiE9seqs_sums+336], %r7;
	st.shared.u32 	[_ZZ12minKmereDistPiPfiiE9seqs_sums+340], %r8;
	st.shared.u32 	[_ZZ12minKmereDistPiPfiiE9seqs_sums+344], %r7;
	st.shared.u32 	[_ZZ12minKmereDistPiPfiiE9seqs_sums+348], %r8;
	st.shared.u32 	[_ZZ12minKmereDistPiPfiiE9seqs_sums+352], %r7;
	st.shared.u32 	[_ZZ12minKmereDistPiPfiiE9seqs_sums+356], %r8;
	st.shared.u32 	[_ZZ12minKmereDistPiPfiiE9seqs_sums+360], %r7;
	st.shared.u32 	[_ZZ12minKmereDistPiPfiiE9seqs_sums+364], %r8;
	st.shared.u32 	[_ZZ12minKmereDistPiPfiiE9seqs_sums+368], %r7;
	st.shared.u32 	[_ZZ12minKmereDistPiPfiiE9seqs_sums+372], %r8;
	st.shared.u32 	[_ZZ12minKmereDistPiPfiiE9seqs_sums+376], %r7;
	st.shared.u32 	[_ZZ12minKmereDistPiPfiiE9seqs_sums+380], %r8;
	st.shared.u32 	[_ZZ12minKmereDistPiPfiiE9seqs_sums+384], %r7;
	st.shared.u32 	[_ZZ12minKmereDistPiPfiiE9seqs_sums+388], %r8;
	st.shared.u32 	[_ZZ12minKmereDistPiPfiiE9seqs_sums+392], %r7;
	st.shared.u32 	[_ZZ12minKmereDistPiPfiiE9seqs_sums+396], %r8;
	st.shared.u32 	[_ZZ12minKmereDistPiPfiiE9seqs_sums+400], %r7;
	st.shared.u32 	[_ZZ12minKmereDistPiPfiiE9seqs_sums+404], %r8;
	st.shared.u32 	[_ZZ12minKmereDistPiPfiiE9seqs_sums+408], %r7;
	st.shared.u32 	[_ZZ12minKmereDistPiPfiiE9seqs_sums+412], %r8;
	st.shared.u32 	[_ZZ12minKmereDistPiPfiiE9seqs_sums+416], %r7;
	st.shared.u32 	[_ZZ12minKmereDistPiPfiiE9seqs_sums+420], %r8;
	st.shared.u32 	[_ZZ12minKmereDistPiPfiiE9seqs_sums+424], %r7;
	st.shared.u32 	[_ZZ12minKmereDistPiPfiiE9seqs_sums+428], %r8;
	st.shared.u32 	[_ZZ12minKmereDistPiPfiiE9seqs_sums+432], %r7;
	st.shared.u32 	[_ZZ12minKmereDistPiPfiiE9seqs_sums+436], %r8;
	st.shared.u32 	[_ZZ12minKmereDistPiPfiiE9seqs_sums+440], %r7;
	st.shared.u32 	[_ZZ12minKmereDistPiPfiiE9seqs_sums+444], %r8;
	st.shared.u32 	[_ZZ12minKmereDistPiPfiiE9seqs_sums+448], %r7;
	st.shared.u32 	[_ZZ12minKmereDistPiPfiiE9seqs_sums+452], %r8;
	st.shared.u32 	[_ZZ12minKmereDistPiPfiiE9seqs_sums+456], %r7;
	st.shared.u32 	[_ZZ12minKmereDistPiPfiiE9seqs_sums+460], %r8;
	st.shared.u32 	[_ZZ12minKmereDistPiPfiiE9seqs_sums+464], %r7;
	st.shared.u32 	[_ZZ12minKmereDistPiPfiiE9seqs_sums+468], %r8;
	st.shared.u32 	[_ZZ12minKmereDistPiPfiiE9seqs_sums+472], %r7;
	st.shared.u32 	[_ZZ12minKmereDistPiPfiiE9seqs_sums+476], %r8;
	st.shared.u32 	[_ZZ12minKmereDistPiPfiiE9seqs_sums+480], %r7;
	st.shared.u32 	[_ZZ12minKmereDistPiPfiiE9seqs_sums+484], %r8;
	st.shared.u32 	[_ZZ12minKmereDistPiPfiiE9seqs_sums+488], %r7;
	st.shared.u32 	[_ZZ12minKmereDistPiPfiiE9seqs_sums+492], %r8;
	st.shared.u32 	[_ZZ12minKmereDistPiPfiiE9seqs_sums+496], %r7;
	st.shared.u32 	[_ZZ12minKmereDistPiPfiiE9seqs_sums+500], %r8;
	st.shared.u32 	[_ZZ12minKmereDistPiPfiiE9seqs_sums+504], %r7;
	st.shared.u32 	[_ZZ12minKmereDistPiPfiiE9seqs_sums+508], %r8;
	bar.sync 	0;
	ld.shared.u32 	%r9, [_ZZ12minKmereDistPiPfiiE9seqs_sums];
	ld.shared.u32 	%r10, [_ZZ12minKmereDistPiPfiiE9seqs_sums+4];
	setp.lt.s32 	%p2, %r9, %r10;
	@%p2 bra 	$L__BB2_3;
	mov.u64 	%rd5, $str;
	cvta.global.u64 	%rd6, %rd5;
	{ // callseq 0, 0
	.param .b64 param0;
	st.param.b64 	[param0], %rd6;
	.param .b64 param1;
	st.param.b64 	[param1], 0;
	.param .b32 retval0;
	call.uni (retval0), 
	vprintf, 
	(
	param0, 
	param1
	);
	ld.param.b32 	%r11, [retval0];
	} // callseq 0
$L__BB2_3:
	ld.shared.u32 	%r13, [_ZZ12minKmereDistPiPfiiE9seqs_sums+8];
	ld.shared.u32 	%r14, [_ZZ12minKmereDistPiPfiiE9seqs_sums+12];
	setp.lt.s32 	%p3, %r13, %r14;
	@%p3 bra 	$L__BB2_5;
	mov.u64 	%rd7, $str;
	cvta.global.u64 	%rd8, %rd7;
	{ // callseq 1, 0
	.param .b64 param0;
	st.param.b64 	[param0], %rd8;
	.param .b64 param1;
	st.param.b64 	[param1], 0;
	.param .b32 retval0;
	call.uni (retval0), 
	vprintf, 
	(
	param0, 
	param1
	);
	ld.param.b32 	%r15, [retval0];
	} // callseq 1
$L__BB2_5:
	ld.shared.u32 	%r17, [_ZZ12minKmereDistPiPfiiE9seqs_sums+16];
	ld.shared.u32 	%r18, [_ZZ12minKmereDistPiPfiiE9seqs_sums+20];
	setp.lt.s32 	%p4, %r17, %r18;
	@%p4 bra 	$L__BB2_7;
	mov.u64 	%rd9, $str;
	cvta.global.u64 	%rd10, %rd9;
	{ // callseq 2, 0
	.param .b64 param0;
	st.param.b64 	[param0], %rd10;
	.param .b64 param1;
	st.param.b64 	[param1], 0;
	.param .b32 retval0;
	call.uni (retval0), 
	vprintf, 
	(
	param0, 
	param1
	);
	ld.param.b32 	%r19, [retval0];
	} // callseq 2
$L__BB2_7:
	ld.shared.u32 	%r21, [_ZZ12minKmereDistPiPfiiE9seqs_sums+24];
	ld.shared.u32 	%r22, [_ZZ12minKmereDistPiPfiiE9seqs_sums+28];
	setp.lt.s32 	%p5, %r21, %r22;
	@%p5 bra 	$L__BB2_9;
	mov.u64 	%rd11, $str;
	cvta.global.u64 	%rd12, %rd11;
	{ // callseq 3, 0
	.param .b64 param0;
	st.param.b64 	[param0], %rd12;
	.param .b64 param1;
	st.param.b64 	[param1], 0;
	.param .b32 retval0;
	call.uni (retval0), 
	vprintf, 
	(
	param0, 
	param1
	);
	ld.param.b32 	%r23, [retval0];
	} // callseq 3
$L__BB2_9:
	ld.shared.u32 	%r25, [_ZZ12minKmereDistPiPfiiE9seqs_sums+32];
	ld.shared.u32 	%r26, [_ZZ12minKmereDistPiPfiiE9seqs_sums+36];
	setp.lt.s32 	%p6, %r25, %r26;
	@%p6 bra 	$L__BB2_11;
	mov.u64 	%rd13, $str;
	cvta.global.u64 	%rd14, %rd13;
	{ // callseq 4, 0
	.param .b64 param0;
	st.param.b64 	[param0], %rd14;
	.param .b64 param1;
	st.param.b64 	[param1], 0;
	.param .b32 retval0;
	call.uni (retval0), 
	vprintf, 
	(
	param0, 
	param1
	);
	ld.param.b32 	%r27, [retval0];
	} // callseq 4
$L__BB2_11:
	ld.shared.u32 	%r29, [_ZZ12minKmereDistPiPfiiE9seqs_sums+40];
	ld.shared.u32 	%r30, [_ZZ12minKmereDistPiPfiiE9seqs_sums+44];
	setp.lt.s32 	%p7, %r29, %r30;
	@%p7 bra 	$L__BB2_13;
	mov.u64 	%rd15, $str;
	cvta.global.u64 	%rd16, %rd15;
	{ // callseq 5, 0
	.param .b64 param0;
	st.param.b64 	[param0], %rd16;
	.param .b64 param1;
	st.param.b64 	[param1], 0;
	.param .b32 retval0;
	call.uni (retval0), 
	vprintf, 
	(
	param0, 
	param1
	);
	ld.param.b32 	%r31, [retval0];
	} // callseq 5
$L__BB2_13:
	ld.shared.u32 	%r33, [_ZZ12minKmereDistPiPfiiE9seqs_sums+48];
	ld.shared.u32 	%r34, [_ZZ12minKmereDistPiPfiiE9seqs_sums+52];
	setp.lt.s32 	%p8, %r33, %r34;
	@%p8 bra 	$L__BB2_15;
	mov.u64 	%rd17, $str;
	cvta.global.u64 	%rd18, %rd17;
	{ // callseq 6, 0
	.param .b64 param0;
	st.param.b64 	[param0], %rd18;
	.param .b64 param1;
	st.param.b64 	[param1], 0;
	.param .b32 retval0;
	call.uni (retval0), 
	vprintf, 
	(
	param0, 
	param1
	);
	ld.param.b32 	%r35, [retval0];
	} // callseq 6
$L__BB2_15:
	ld.shared.u32 	%r37, [_ZZ12minKmereDistPiPfiiE9seqs_sums+56];
	ld.shared.u32 	%r38, [_ZZ12minKmereDistPiPfiiE9seqs_sums+60];
	setp.lt.s32 	%p9, %r37, %r38;
	@%p9 bra 	$L__BB2_17;
	mov.u64 	%rd19, $str;
	cvta.global.u64 	%rd20, %rd19;
	{ // callseq 7, 0
	.param .b64 param0;
	st.param.b64 	[param0], %rd20;
	.param .b64 param1;
	st.param.b64 	[param1], 0;
	.param .b32 retval0;
	call.uni (retval0), 
	vprintf, 
	(
	param0, 
	param1
	);
	ld.param.b32 	%r39, [retval0];
	} // callseq 7
$L__BB2_17:
	ld.shared.u32 	%r41, [_ZZ12minKmereDistPiPfiiE9seqs_sums+64];
	ld.shared.u32 	%r42, [_ZZ12minKmereDistPiPfiiE9seqs_sums+68];
	setp.lt.s32 	%p10, %r41, %r42;
	@%p10 bra 	$L__BB2_19;
	mov.u64 	%rd21, $str;
	cvta.global.u64 	%rd22, %rd21;
	{ // callseq 8, 0
	.param .b64 param0;
	st.param.b64 	[param0], %rd22;
	.param .b64 param1;
	st.param.b64 	[param1], 0;
	.param .b32 retval0;
	call.uni (retval0), 
	vprintf, 
	(
	param0, 
	param1
	);
	ld.param.b32 	%r43, [retval0];
	} // callseq 8
$L__BB2_19:
	ld.shared.u32 	%r45, [_ZZ12minKmereDistPiPfiiE9seqs_sums+72];
	ld.shared.u32 	%r46, [_ZZ12minKmereDistPiPfiiE9seqs_sums+76];
	setp.lt.s32 	%p11, %r45, %r46;
	@%p11 bra 	$L__BB2_21;
	mov.u64 	%rd23, $str;
	cvta.global.u64 	%rd24, %rd23;
	{ // callseq 9, 0
	.param .b64 param0;
	st.param.b64 	[param0], %rd24;
	.param .b64 param1;
	st.param.b64 	[param1], 0;
	.param .b32 retval0;
	call.uni (retval0), 
	vprintf, 
	(
	param0, 
	param1
	);
	ld.param.b32 	%r47, [retval0];
	} // callseq 9
$L__BB2_21:
	ld.shared.u32 	%r49, [_ZZ12minKmereDistPiPfiiE9seqs_sums+80];
	ld.shared.u32 	%r50, [_ZZ12minKmereDistPiPfiiE9seqs_sums+84];
	setp.lt.s32 	%p12, %r49, %r50;
	@%p12 bra 	$L__BB2_23;
	mov.u64 	%rd25, $str;
	cvta.global.u64 	%rd26, %rd25;
	{ // callseq 10, 0
	.param .b64 param0;
	st.param.b64 	[param0], %rd26;
	.param .b64 param1;
	st.param.b64 	[param1], 0;
	.param .b32 retval0;
	call.uni (retval0), 
	vprintf, 
	(
	param0, 
	param1
	);
	ld.param.b32 	%r51, [retval0];
	} // callseq 10
$L__BB2_23:
	ld.shared.u32 	%r53, [_ZZ12minKmereDistPiPfiiE9seqs_sums+88];
	ld.shared.u32 	%r54, [_ZZ12minKmereDistPiPfiiE9seqs_sums+92];
	setp.lt.s32 	%p13, %r53, %r54;
	@%p13 bra 	$L__BB2_25;
	mov.u64 	%rd27, $str;
	cvta.global.u64 	%rd28, %rd27;
	{ // callseq 11, 0
	.param .b64 param0;
	st.param.b64 	[param0], %rd28;
	.param .b64 param1;
	st.param.b64 	[param1], 0;
	.param .b32 retval0;
	call.uni (retval0), 
	vprintf, 
	(
	param0, 
	param1
	);
	ld.param.b32 	%r55, [retval0];
	} // callseq 11
$L__BB2_25:
	ld.shared.u32 	%r57, [_ZZ12minKmereDistPiPfiiE9seqs_sums+96];
	ld.shared.u32 	%r58, [_ZZ12minKmereDistPiPfiiE9seqs_sums+100];
	setp.lt.s32 	%p14, %r57, %r58;
	@%p14 bra 	$L__BB2_27;
	mov.u64 	%rd29, $str;
	cvta.global.u64 	%rd30, %rd29;
	{ // callseq 12, 0
	.param .b64 param0;
	st.param.b64 	[param0], %rd30;
	.param .b64 param1;
	st.param.b64 	[param1], 0;
	.param .b32 retval0;
	call.uni (retval0), 
	vprintf, 
	(
	param0, 
	param1
	);
	ld.param.b32 	%r59, [retval0];
	} // callseq 12
$L__BB2_27:
	ld.shared.u32 	%r61, [_ZZ12minKmereDistPiPfiiE9seqs_sums+104];
	ld.shared.u32 	%r62, [_ZZ12minKmereDistPiPfiiE9seqs_sums+108];
	setp.lt.s32 	%p15, %r61, %r62;
	@%p15 bra 	$L__BB2_29;
	mov.u64 	%rd31, $str;
	cvta.global.u64 	%rd32, %rd31;
	{ // callseq 13, 0
	.param .b64 param0;
	st.param.b64 	[param0], %rd32;
	.param .b64 param1;
	st.param.b64 	[param1], 0;
	.param .b32 retval0;
	call.uni (retval0), 
	vprintf, 
	(
	param0, 
	param1
	);
	ld.param.b32 	%r63, [retval0];
	} // callseq 13
$L__BB2_29:
	ld.shared.u32 	%r65, [_ZZ12minKmereDistPiPfiiE9seqs_sums+112];
	ld.shared.u32 	%r66, [_ZZ12minKmereDistPiPfiiE9seqs_sums+116];
	setp.lt.s32 	%p16, %r65, %r66;
	@%p16 bra 	$L__BB2_31;
	mov.u64 	%rd33, $str;
	cvta.global.u64 	%rd34, %rd33;
	{ // callseq 14, 0
	.param .b64 param0;
	st.param.b64 	[param0], %rd34;
	.param .b64 param1;
	st.param.b64 	[param1], 0;
	.param .b32 retval0;
	call.uni (retval0), 
	vprintf, 
	(
	param0, 
	param1
	);
	ld.param.b32 	%r67, [retval0];
	} // callseq 14
$L__BB2_31:
	ld.shared.u32 	%r69, [_ZZ12minKmereDistPiPfiiE9seqs_sums+120];
	ld.shared.u32 	%r70, [_ZZ12minKmereDistPiPfiiE9seqs_sums+124];
	setp.lt.s32 	%p17, %r69, %r70;
	@%p17 bra 	$L__BB2_33;
	mov.u64 	%rd35, $str;
	cvta.global.u64 	%rd36, %rd35;
	{ // callseq 15, 0
	.param .b64 param0;
	st.param.b64 	[param0], %rd36;
	.param .b64 param1;
	st.param.b64 	[param1], 0;
	.param .b32 retval0;
	call.uni (retval0), 
	vprintf, 
	(
	param0, 
	param1
	);
	ld.param.b32 	%r71, [retval0];
	} // callseq 15
$L__BB2_33:
	ld.shared.u32 	%r73, [_ZZ12minKmereDistPiPfiiE9seqs_sums+128];
	ld.shared.u32 	%r74, [_ZZ12minKmereDistPiPfiiE9seqs_sums+132];
	setp.lt.s32 	%p18, %r73, %r74;
	@%p18 bra 	$L__BB2_35;
	mov.u64 	%rd37, $str;
	cvta.global.u64 	%rd38, %rd37;
	{ // callseq 16, 0
	.param .b64 param0;
	st.param.b64 	[param0], %rd38;
	.param .b64 param1;
	st.param.b64 	[param1], 0;
	.param .b32 retval0;
	call.uni (retval0), 
	vprintf, 
	(
	param0, 
	param1
	);
	ld.param.b32 	%r75, [retval0];
	} // callseq 16
$L__BB2_35:
	ld.shared.u32 	%r77, [_ZZ12minKmereDistPiPfiiE9seqs_sums+136];
	ld.shared.u32 	%r78, [_ZZ12minKmereDistPiPfiiE9seqs_sums+140];
	setp.lt.s32 	%p19, %r77, %r78;
	@%p19 bra 	$L__BB2_37;
	mov.u64 	%rd39, $str;
	cvta.global.u64 	%rd40, %rd39;
	{ // callseq 17, 0
	.param .b64 param0;
	st.param.b64 	[param0], %rd40;
	.param .b64 param1;
	st.param.b64 	[param1], 0;
	.param .b32 retval0;
	call.uni (retval0), 
	vprintf, 
	(
	param0, 
	param1
	);
	ld.param.b32 	%r79, [retval0];
	} // callseq 17
$L__BB2_37:
	ld.shared.u32 	%r81, [_ZZ12minKmereDistPiPfiiE9seqs_sums+144];
	ld.shared.u32 	%r82, [_ZZ12minKmereDistPiPfiiE9seqs_sums+148];
	setp.lt.s32 	%p20, %r81, %r82;
	@%p20 bra 	$L__BB2_39;
	mov.u64 	%rd41, $str;
	cvta.global.u64 	%rd42, %rd41;
	{ // callseq 18, 0
	.param .b64 param0;
	st.param.b64 	[param0], %rd42;
	.param .b64 param1;
	st.param.b64 	[param1], 0;
	.param .b32 retval0;
	call.uni (retval0), 
	vprintf, 
	(
	param0, 
	param1
	);
	ld.param.b32 	%r83, [retval0];
	} // callseq 18
$L__BB2_39:
	ld.shared.u32 	%r85, [_ZZ12minKmereDistPiPfiiE9seqs_sums+152];
	ld.shared.u32 	%r86, [_ZZ12minKmereDistPiPfiiE9seqs_sums+156];
	setp.lt.s32 	%p21, %r85, %r86;
	@%p21 bra 	$L__BB2_41;
	mov.u64 	%rd43, $str;
	cvta.global.u64 	%rd44, %rd43;
	{ // callseq 19, 0
	.param .b64 param0;
	st.param.b64 	[param0], %rd44;
	.param .b64 param1;
	st.param.b64 	[param1], 0;
	.param .b32 retval0;
	call.uni (retval0), 
	vprintf, 
	(
	param0, 
	param1
	);
	ld.param.b32 	%r87, [retval0];
	} // callseq 19
$L__BB2_41:
	ld.shared.u32 	%r89, [_ZZ12minKmereDistPiPfiiE9seqs_sums+160];
	ld.shared.u32 	%r90, [_ZZ12minKmereDistPiPfiiE9seqs_sums+164];
	setp.lt.s32 	%p22, %r89, %r90;
	@%p22 bra 	$L__BB2_43;
	mov.u64 	%rd45, $str;
	cvta.global.u64 	%rd46, %rd45;
	{ // callseq 20, 0
	.param .b64 param0;
	st.param.b64 	[param0], %rd46;
	.param .b64 param1;
	st.param.b64 	[param1], 0;
	.param .b32 retval0;
	call.uni (retval0), 
	vprintf, 
	(
	param0, 
	param1
	);
	ld.param.b32 	%r91, [retval0];
	} // callseq 20
$L__BB2_43:
	ld.shared.u32 	%r93, [_ZZ12minKmereDistPiPfiiE9seqs_sums+168];
	ld.shared.u32 	%r94, [_ZZ12minKmereDistPiPfiiE9seqs_sums+172];
	setp.lt.s32 	%p23, %r93, %r94;
	@%p23 bra 	$L__BB2_45;
	mov.u64 	%rd47, $str;
	cvta.global.u64 	%rd48, %rd47;
	{ // callseq 21, 0
	.param .b64 param0;
	st.param.b64 	[param0], %rd48;
	.param .b64 param1;
	st.param.b64 	[param1], 0;
	.param .b32 retval0;
	call.uni (retval0), 
	vprintf, 
	(
	param0, 
	param1
	);
	ld.param.b32 	%r95, [retval0];
	} // callseq 21
$L__BB2_45:
	ld.shared.u32 	%r97, [_ZZ12minKmereDistPiPfiiE9seqs_sums+176];
	ld.shared.u32 	%r98, [_ZZ12minKmereDistPiPfiiE9seqs_sums+180];
	setp.lt.s32 	%p24, %r97, %r98;
	@%p24 bra 	$L__BB2_47;
	mov.u64 	%rd49, $str;
	cvta.global.u64 	%rd50, %rd49;
	{ // callseq 22, 0
	.param .b64 param0;
	st.param.b64 	[param0], %rd50;
	.param .b64 param1;
	st.param.b64 	[param1], 0;
	.param .b32 retval0;
	call.uni (retval0), 
	vprintf, 
	(
	param0, 
	param1
	);
	ld.param.b32 	%r99, [retval0];
	} // callseq 22
$L__BB2_47:
	ld.shared.u32 	%r101, [_ZZ12minKmereDistPiPfiiE9seqs_sums+184];
	ld.shared.u32 	%r102, [_ZZ12minKmereDistPiPfiiE9seqs_sums+188];
	setp.lt.s32 	%p25, %r101, %r102;
	@%p25 bra 	$L__BB2_49;
	mov.u64 	%rd51, $str;
	cvta.global.u64 	%rd52, %rd51;
	{ // callseq 23, 0
	.param .b64 param0;
	st.param.b64 	[param0], %rd52;
	.param .b64 param1;
	st.param.b64 	[param1], 0;
	.param .b32 retval0;
	call.uni (retval0), 
	vprintf, 
	(
	param0, 
	param1
	);
	ld.param.b32 	%r103, [retval0];
	} // callseq 23
$L__BB2_49:
	ld.shared.u32 	%r105, [_ZZ12minKmereDistPiPfiiE9seqs_sums+192];
	ld.shared.u32 	%r106, [_ZZ12minKmereDistPiPfiiE9seqs_sums+196];
	setp.lt.s32 	%p26, %r105, %r106;
	@%p26 bra 	$L__BB2_51;
	mov.u64 	%rd53, $str;
	cvta.global.u64 	%rd54, %rd53;
	{ // callseq 24, 0
	.param .b64 param0;
	st.param.b64 	[param0], %rd54;
	.param .b64 param1;
	st.param.b64 	[param1], 0;
	.param .b32 retval0;
	call.uni (retval0), 
	vprintf, 
	(
	param0, 
	param1
	);
	ld.param.b32 	%r107, [retval0];
	} // callseq 24
$L__BB2_51:
	ld.shared.u32 	%r109, [_ZZ12minKmereDistPiPfiiE9seqs_sums+200];
	ld.shared.u32 	%r110, [_ZZ12minKmereDistPiPfiiE9seqs_sums+204];
	setp.lt.s32 	%p27, %r109, %r110;
	@%p27 bra 	$L__BB2_53;
	mov.u64 	%rd55, $str;
	cvta.global.u64 	%rd56, %rd55;
	{ // callseq 25, 0
	.param .b64 param0;
	st.param.b64 	[param0], %rd56;
	.param .b64 param1;
	st.param.b64 	[param1], 0;
	.param .b32 retval0;
	call.uni (retval0), 
	vprintf, 
	(
	param0, 
	param1
	);
	ld.param.b32 	%r111, [retval0];
	} // callseq 25
$L__BB2_53:
	ld.shared.u32 	%r113, [_ZZ12minKmereDistPiPfiiE9seqs_sums+208];
	ld.shared.u32 	%r114, [_ZZ12minKmereDistPiPfiiE9seqs_sums+212];
	setp.lt.s32 	%p28, %r113, %r114;
	@%p28 bra 	$L__BB2_55;
	mov.u64 	%rd57, $str;
	cvta.global.u64 	%rd58, %rd57;
	{ // callseq 26, 0
	.param .b64 param0;
	st.param.b64 	[param0], %rd58;
	.param .b64 param1;
	st.param.b64 	[param1], 0;
	.param .b32 retval0;
	call.uni (retval0), 
	vprintf, 
	(
	param0, 
	param1
	);
	ld.param.b32 	%r115, [retval0];
	} // callseq 26
$L__BB2_55:
	ld.shared.u32 	%r117, [_ZZ12minKmereDistPiPfiiE9seqs_sums+216];
	ld.shared.u32 	%r118, [_ZZ12minKmereDistPiPfiiE9seqs_sums+220];
	setp.lt.s32 	%p29, %r117, %r118;
	@%p29 bra 	$L__BB2_57;
	mov.u64 	%rd59, $str;
	cvta.global.u64 	%rd60, %rd59;
	{ // callseq 27, 0
	.param .b64 param0;
	st.param.b64 	[param0], %rd60;
	.param .b64 param1;
	st.param.b64 	[param1], 0;
	.param .b32 retval0;
	call.uni (retval0), 
	vprintf, 
	(
	param0, 
	param1
	);
	ld.param.b32 	%r119, [retval0];
	} // callseq 27
$L__BB2_57:
	ld.shared.u32 	%r121, [_ZZ12minKmereDistPiPfiiE9seqs_sums+224];
	ld.shared.u32 	%r122, [_ZZ12minKmereDistPiPfiiE9seqs_sums+228];
	setp.lt.s32 	%p30, %r121, %r122;
	@%p30 bra 	$L__BB2_59;
	mov.u64 	%rd61, $str;
	cvta.global.u64 	%rd62, %rd61;
	{ // callseq 28, 0
	.param .b64 param0;
	st.param.b64 	[param0], %rd62;
	.param .b64 param1;
	st.param.b64 	[param1], 0;
	.param .b32 retval0;
	call.uni (retval0), 
	vprintf, 
	(
	param0, 
	param1
	);
	ld.param.b32 	%r123, [retval0];
	} // callseq 28
$L__BB2_59:
	ld.shared.u32 	%r125, [_ZZ12minKmereDistPiPfiiE9seqs_sums+232];
	ld.shared.u32 	%r126, [_ZZ12minKmereDistPiPfiiE9seqs_sums+236];
	setp.lt.s32 	%p31, %r125, %r126;
	@%p31 bra 	$L__BB2_61;
	mov.u64 	%rd63, $str;
	cvta.global.u64 	%rd64, %rd63;
	{ // callseq 29, 0
	.param .b64 param0;
	st.param.b64 	[param0], %rd64;
	.param .b64 param1;
	st.param.b64 	[param1], 0;
	.param .b32 retval0;
	call.uni (retval0), 
	vprintf, 
	(
	param0, 
	param1
	);
	ld.param.b32 	%r127, [retval0];
	} // callseq 29
$L__BB2_61:
	ld.shared.u32 	%r129, [_ZZ12minKmereDistPiPfiiE9seqs_sums+240];
	ld.shared.u32 	%r130, [_ZZ12minKmereDistPiPfiiE9seqs_sums+244];
	setp.lt.s32 	%p32, %r129, %r130;
	@%p32 bra 	$L__BB2_63;
	mov.u64 	%rd65, $str;
	cvta.global.u64 	%rd66, %rd65;
	{ // callseq 30, 0
	.param .b64 param0;
	st.param.b64 	[param0], %rd66;
	.param .b64 param1;
	st.param.b64 	[param1], 0;
	.param .b32 retval0;
	call.uni (retval0), 
	vprintf, 
	(
	param0, 
	param1
	);
	ld.param.b32 	%r131, [retval0];
	} // callseq 30
$L__BB2_63:
	ld.shared.u32 	%r133, [_ZZ12minKmereDistPiPfiiE9seqs_sums+248];
	ld.shared.u32 	%r134, [_ZZ12minKmereDistPiPfiiE9seqs_sums+252];
	setp.lt.s32 	%p33, %r133, %r134;
	@%p33 bra 	$L__BB2_65;
	mov.u64 	%rd67, $str;
	cvta.global.u64 	%rd68, %rd67;
	{ // callseq 31, 0
	.param .b64 param0;
	st.param.b64 	[param0], %rd68;
	.param .b64 param1;
	st.param.b64 	[param1], 0;
	.param .b32 retval0;
	call.uni (retval0), 
	vprintf, 
	(
	param0, 
	param1
	);
	ld.param.b32 	%r135, [retval0];
	} // callseq 31
$L__BB2_65:
	ld.shared.u32 	%r137, [_ZZ12minKmereDistPiPfiiE9seqs_sums+256];
	ld.shared.u32 	%r138, [_ZZ12minKmereDistPiPfiiE9seqs_sums+260];
	setp.lt.s32 	%p34, %r137, %r138;
	@%p34 bra 	$L__BB2_67;
	mov.u64 	%rd69, $str;
	cvta.global.u64 	%rd70, %rd69;
	{ // callseq 32, 0
	.param .b64 param0;
	st.param.b64 	[param0], %rd70;
	.param .b64 param1;
	st.param.b64 	[param1], 0;
	.param .b32 retval0;
	call.uni (retval0), 
	vprintf, 
	(
	param0, 
	param1
	);
	ld.param.b32 	%r139, [retval0];
	} // callseq 32
$L__BB2_67:
	ld.shared.u32 	%r141, [_ZZ12minKmereDistPiPfiiE9seqs_sums+264];
	ld.shared.u32 	%r142, [_ZZ12minKmereDistPiPfiiE9seqs_sums+268];
	setp.lt.s32 	%p35, %r141, %r142;
	@%p35 bra 	$L__BB2_69;
	mov.u64 	%rd71, $str;
	cvta.global.u64 	%rd72, %rd71;
	{ // callseq 33, 0
	.param .b64 param0;
	st.param.b64 	[param0], %rd72;
	.param .b64 param1;
	st.param.b64 	[param1], 0;
	.param .b32 retval0;
	call.uni (retval0), 
	vprintf, 
	(
	param0, 
	param1
	);
	ld.param.b32 	%r143, [retval0];
	} // callseq 33
$L__BB2_69:
	ld.shared.u32 	%r145, [_ZZ12minKmereDistPiPfiiE9seqs_sums+272];
	ld.shared.u32 	%r146, [_ZZ12minKmereDistPiPfiiE9seqs_sums+276];
	setp.lt.s32 	%p36, %r145, %r146;
	@%p36 bra 	$L__BB2_71;
	mov.u64 	%rd73, $str;
	cvta.global.u64 	%rd74, %rd73;
	{ // callseq 34, 0
	.param .b64 param0;
	st.param.b64 	[param0], %rd74;
	.param .b64 param1;
	st.param.b64 	[param1], 0;
	.param .b32 retval0;
	call.uni (retval0), 
	vprintf, 
	(
	param0, 
	param1
	);
	ld.param.b32 	%r147, [retval0];
	} // callseq 34
$L__BB2_71:
	ld.shared.u32 	%r149, [_ZZ12minKmereDistPiPfiiE9seqs_sums+280];
	ld.shared.u32 	%r150, [_ZZ12minKmereDistPiPfiiE9seqs_sums+284];
	setp.lt.s32 	%p37, %r149, %r150;
	@%p37 bra 	$L__BB2_73;
	mov.u64 	%rd75, $str;
	cvta.global.u64 	%rd76, %rd75;
	{ // callseq 35, 0
	.param .b64 param0;
	st.param.b64 	[param0], %rd76;
	.param .b64 param1;
	st.param.b64 	[param1], 0;
	.param .b32 retval0;
	call.uni (retval0), 
	vprintf, 
	(
	param0, 
	param1
	);
	ld.param.b32 	%r151, [retval0];
	} // callseq 35
$L__BB2_73:
	ld.shared.u32 	%r153, [_ZZ12minKmereDistPiPfiiE9seqs_sums+288];
	ld.shared.u32 	%r154, [_ZZ12minKmereDistPiPfiiE9seqs_sums+292];
	setp.lt.s32 	%p38, %r153, %r154;
	@%p38 bra 	$L__BB2_75;
	mov.u64 	%rd77, $str;
	cvta.global.u64 	%rd78, %rd77;
	{ // callseq 36, 0
	.param .b64 param0;
	st.param.b64 	[param0], %rd78;
	.param .b64 param1;
	st.param.b64 	[param1], 0;
	.param .b32 retval0;
	call.uni (retval0), 
	vprintf, 
	(
	param0, 
	param1
	);
	ld.param.b32 	%r155, [retval0];
	} // callseq 36
$L__BB2_75:
	ld.shared.u32 	%r157, [_ZZ12minKmereDistPiPfiiE9seqs_sums+296];
	ld.shared.u32 	%r158, [_ZZ12minKmereDistPiPfiiE9seqs_sums+300];
	setp.lt.s32 	%p39, %r157, %r158;
	@%p39 bra 	$L__BB2_77;
	mov.u64 	%rd79, $str;
	cvta.global.u64 	%rd80, %rd79;
	{ // callseq 37, 0
	.param .b64 param0;
	st.param.b64 	[param0], %rd80;
	.param .b64 param1;
	st.param.b64 	[param1], 0;
	.param .b32 retval0;
	call.uni (retval0), 
	vprintf, 
	(
	param0, 
	param1
	);
	ld.param.b32 	%r159, [retval0];
	} // callseq 37
$L__BB2_77:
	ld.shared.u32 	%r161, [_ZZ12minKmereDistPiPfiiE9seqs_sums+304];
	ld.shared.u32 	%r162, [_ZZ12minKmereDistPiPfiiE9seqs_sums+308];
	setp.lt.s32 	%p40, %r161, %r162;
	@%p40 bra 	$L__BB2_79;
	mov.u64 	%rd81, $str;
	cvta.global.u64 	%rd82, %rd81;
	{ // callseq 38, 0
	.param .b64 param0;
	st.param.b64 	[param0], %rd82;
	.param .b64 param1;
	st.param.b64 	[param1], 0;
	.param .b32 retval0;
	call.uni (retval0), 
	vprintf, 
	(
	param0, 
	param1
	);
	ld.param.b32 	%r163, [retval0];
	} // callseq 38
$L__BB2_79:
	ld.shared.u32 	%r165, [_ZZ12minKmereDistPiPfiiE9seqs_sums+312];
	ld.shared.u32 	%r166, [_ZZ12minKmereDistPiPfiiE9seqs_sums+316];
	setp.lt.s32 	%p41, %r165, %r166;
	@%p41 bra 	$L__BB2_81;
	mov.u64 	%rd83, $str;
	cvta.global.u64 	%rd84, %rd83;
	{ // callseq 39, 0
	.param .b64 param0;
	st.param.b64 	[param0], %rd84;
	.param .b64 param1;
	st.param.b64 	[param1], 0;
	.param .b32 retval0;
	call.uni (retval0), 
	vprintf, 
	(
	param0, 
	param1
	);
	ld.param.b32 	%r167, [retval0];
	} // callseq 39
$L__BB2_81:
	ld.shared.u32 	%r169, [_ZZ12minKmereDistPiPfiiE9seqs_sums+320];
	ld.shared.u32 	%r170, [_ZZ12minKmereDistPiPfiiE9seqs_sums+324];
	setp.lt.s32 	%p42, %r169, %r170;
	@%p42 bra 	$L__BB2_83;
	mov.u64 	%rd85, $str;
	cvta.global.u64 	%rd86, %rd85;
	{ // callseq 40, 0
	.param .b64 param0;
	st.param.b64 	[param0], %rd86;
	.param .b64 param1;
	st.param.b64 	[param1], 0;
	.param .b32 retval0;
	call.uni (retval0), 
	vprintf, 
	(
	param0, 
	param1
	);
	ld.param.b32 	%r171, [retval0];
	} // callseq 40
$L__BB2_83:
	ld.shared.u32 	%r173, [_ZZ12minKmereDistPiPfiiE9seqs_sums+328];
	ld.shared.u32 	%r174, [_ZZ12minKmereDistPiPfiiE9seqs_sums+332];
	setp.lt.s32 	%p43, %r173, %r174;
	@%p43 bra 	$L__BB2_85;
	mov.u64 	%rd87, $str;
	cvta.global.u64 	%rd88, %rd87;
	{ // callseq 41, 0
	.param .b64 param0;
	st.param.b64 	[param0], %rd88;
	.param .b64 param1;
	st.param.b64 	[param1], 0;
	.param .b32 retval0;
	call.uni (retval0), 
	vprintf, 
	(
	param0, 
	param1
	);
	ld.param.b32 	%r175, [retval0];
	} // callseq 41
$L__BB2_85:
	ld.shared.u32 	%r177, [_ZZ12minKmereDistPiPfiiE9seqs_sums+336];
	ld.shared.u32 	%r178, [_ZZ12minKmereDistPiPfiiE9seqs_sums+340];
	setp.lt.s32 	%p44, %r177, %r178;
	@%p44 bra 	$L__BB2_87;
	mov.u64 	%rd89, $str;
	cvta.global.u64 	%rd90, %rd89;
	{ // callseq 42, 0
	.param .b64 param0;
	st.param.b64 	[param0], %rd90;
	.param .b64 param1;
	st.param.b64 	[param1], 0;
	.param .b32 retval0;
	call.uni (retval0), 
	vprintf, 
	(
	param0, 
	param1
	);
	ld.param.b32 	%r179, [retval0];
	} // callseq 42
$L__BB2_87:
	ld.shared.u32 	%r181, [_ZZ12minKmereDistPiPfiiE9seqs_sums+344];
	ld.shared.u32 	%r182, [_ZZ12minKmereDistPiPfiiE9seqs_sums+348];
	setp.lt.s32 	%p45, %r181, %r182;
	@%p45 bra 	$L__BB2_89;
	mov.u64 	%rd91, $str;
	cvta.global.u64 	%rd92, %rd91;
	{ // callseq 43, 0
	.param .b64 param0;
	st.param.b64 	[param0], %rd92;
	.param .b64 param1;
	st.param.b64 	[param1], 0;
	.param .b32 retval0;
	call.uni (retval0), 
	vprintf, 
	(
	param0, 
	param1
	);
	ld.param.b32 	%r183, [retval0];
	} // callseq 43
$L__BB2_89:
	ld.shared.u32 	%r185, [_ZZ12minKmereDistPiPfiiE9seqs_sums+352];
	ld.shared.u32 	%r186, [_ZZ12minKmereDistPiPfiiE9seqs_sums+356];
	setp.lt.s32 	%p46, %r185, %r186;
	@%p46 bra 	$L__BB2_91;
	mov.u64 	%rd93, $str;
	cvta.global.u64 	%rd94, %rd93;
	{ // callseq 44, 0
	.param .b64 param0;
	st.param.b64 	[param0], %rd94;
	.param .b64 param1;
	st.param.b64 	[param1], 0;
	.param .b32 retval0;
	call.uni (retval0), 
	vprintf, 
	(
	param0, 
	param1
	);
	ld.param.b32 	%r187, [retval0];
	} // callseq 44
$L__BB2_91:
	ld.shared.u32 	%r189, [_ZZ12minKmereDistPiPfiiE9seqs_sums+360];
	ld.shared.u32 	%r190, [_ZZ12minKmereDistPiPfiiE9seqs_sums+364];
	setp.lt.s32 	%p47, %r189, %r190;
	@%p47 bra 	$L__BB2_93;
	mov.u64 	%rd95, $str;
	cvta.global.u64 	%rd96, %rd95;
	{ // callseq 45, 0
	.param .b64 param0;
	st.param.b64 	[param0], %rd96;
	.param .b64 param1;
	st.param.b64 	[param1], 0;
	.param .b32 retval0;
	call.uni (retval0), 
	vprintf, 
	(
	param0, 
	param1
	);
	ld.param.b32 	%r191, [retval0];
	} // callseq 45
$L__BB2_93:
	ld.shared.u32 	%r193, [_ZZ12minKmereDistPiPfiiE9seqs_sums+368];
	ld.shared.u32 	%r194, [_ZZ12minKmereDistPiPfiiE9seqs_sums+372];
	setp.lt.s32 	%p48, %r193, %r194;
	@%p48 bra 	$L__BB2_95;
	mov.u64 	%rd97, $str;
	cvta.global.u64 	%rd98, %rd97;
	{ // callseq 46, 0
	.param .b64 param0;
	st.param.b64 	[param0], %rd98;
	.param .b64 param1;
	st.param.b64 	[param1], 0;
	.param .b32 retval0;
	call.uni (retval0), 
	vprintf, 
	(
	param0, 
	param1
	);
	ld.param.b32 	%r195, [retval0];
	} // callseq 46
$L__BB2_95:
	ld.shared.u32 	%r197, [_ZZ12minKmereDistPiPfiiE9seqs_sums+376];
	ld.shared.u32 	%r198, [_ZZ12minKmereDistPiPfiiE9seqs_sums+380];
	setp.lt.s32 	%p49, %r197, %r198;
	@%p49 bra 	$L__BB2_97;
	mov.u64 	%rd99, $str;
	cvta.global.u64 	%rd100, %rd99;
	{ // callseq 47, 0
	.param .b64 param0;
	st.param.b64 	[param0], %rd100;
	.param .b64 param1;
	st.param.b64 	[param1], 0;
	.param .b32 retval0;
	call.uni (retval0), 
	vprintf, 
	(
	param0, 
	param1
	);
	ld.param.b32 	%r199, [retval0];
	} // callseq 47
$L__BB2_97:
	ld.shared.u32 	%r201, [_ZZ12minKmereDistPiPfiiE9seqs_sums+384];
	ld.shared.u32 	%r202, [_ZZ12minKmereDistPiPfiiE9seqs_sums+388];
	setp.lt.s32 	%p50, %r201, %r202;
	@%p50 bra 	$L__BB2_99;
	mov.u64 	%rd101, $str;
	cvta.global.u64 	%rd102, %rd101;
	{ // callseq 48, 0
	.param .b64 param0;
	st.param.b64 	[param0], %rd102;
	.param .b64 param1;
	st.param.b64 	[param1], 0;
	.param .b32 retval0;
	call.uni (retval0), 
	vprintf, 
	(
	param0, 
	param1
	);
	ld.param.b32 	%r203, [retval0];
	} // callseq 48
$L__BB2_99:
	ld.shared.u32 	%r205, [_ZZ12minKmereDistPiPfiiE9seqs_sums+392];
	ld.shared.u32 	%r206, [_ZZ12minKmereDistPiPfiiE9seqs_sums+396];
	setp.lt.s32 	%p51, %r205, %r206;
	@%p51 bra 	$L__BB2_101;
	mov.u64 	%rd103, $str;
	cvta.global.u64 	%rd104, %rd103;
	{ // callseq 49, 0
	.param .b64 param0;
	st.param.b64 	[param0], %rd104;
	.param .b64 param1;
	st.param.b64 	[param1], 0;
	.param .b32 retval0;
	call.uni (retval0), 
	vprintf, 
	(
	param0, 
	param1
	);
	ld.param.b32 	%r207, [retval0];
	} // callseq 49
$L__BB2_101:
	ld.shared.u32 	%r209, [_ZZ12minKmereDistPiPfiiE9seqs_sums+400];
	ld.shared.u32 	%r210, [_ZZ12minKmereDistPiPfiiE9seqs_sums+404];
	setp.lt.s32 	%p52, %r209, %r210;
	@%p52 bra 	$L__BB2_103;
	mov.u64 	%rd105, $str;
	cvta.global.u64 	%rd106, %rd105;
	{ // callseq 50, 0
	.param .b64 param0;
	st.param.b64 	[param0], %rd106;
	.param .b64 param1;
	st.param.b64 	[param1], 0;
	.param .b32 retval0;
	call.uni (retval0), 
	vprintf, 
	(
	param0, 
	param1
	);
	ld.param.b32 	%r211, [retval0];
	} // callseq 50
$L__BB2_103:
	ld.shared.u32 	%r213, [_ZZ12minKmereDistPiPfiiE9seqs_sums+408];
	ld.shared.u32 	%r214, [_ZZ12minKmereDistPiPfiiE9seqs_sums+412];
	setp.lt.s32 	%p53, %r213, %r214;
	@%p53 bra 	$L__BB2_105;
	mov.u64 	%rd107, $str;
	cvta.global.u64 	%rd108, %rd107;
	{ // callseq 51, 0
	.param .b64 param0;
	st.param.b64 	[param0], %rd108;
	.param .b64 param1;
	st.param.b64 	[param1], 0;
	.param .b32 retval0;
	call.uni (retval0), 
	vprintf, 
	(
	param0, 
	param1
	);
	ld.param.b32 	%r215, [retval0];
	} // callseq 51
$L__BB2_105:
	ld.shared.u32 	%r217, [_ZZ12minKmereDistPiPfiiE9seqs_sums+416];
	ld.shared.u32 	%r218, [_ZZ12minKmereDistPiPfiiE9seqs_sums+420];
	setp.lt.s32 	%p54, %r217, %r218;
	@%p54 bra 	$L__BB2_107;
	mov.u64 	%rd109, $str;
	cvta.global.u64 	%rd110, %rd109;
	{ // callseq 52, 0
	.param .b64 param0;
	st.param.b64 	[param0], %rd110;
	.param .b64 param1;
	st.param.b64 	[param1], 0;
	.param .b32 retval0;
	call.uni (retval0), 
	vprintf, 
	(
	param0, 
	param1
	);
	ld.param.b32 	%r219, [retval0];
	} // callseq 52
$L__BB2_107:
	ld.shared.u32 	%r221, [_ZZ12minKmereDistPiPfiiE9seqs_sums+424];
	ld.shared.u32 	%r222, [_ZZ12minKmereDistPiPfiiE9seqs_sums+428];
	setp.lt.s32 	%p55, %r221, %r222;
	@%p55 bra 	$L__BB2_109;
	mov.u64 	%rd111, $str;
	cvta.global.u64 	%rd112, %rd111;
	{ // callseq 53, 0
	.param .b64 param0;
	st.param.b64 	[param0], %rd112;
	.param .b64 param1;
	st.param.b64 	[param1], 0;
	.param .b32 retval0;
	call.uni (retval0), 
	vprintf, 
	(
	param0, 
	param1
	);
	ld.param.b32 	%r223, [retval0];
	} // callseq 53
$L__BB2_109:
	ld.shared.u32 	%r225, [_ZZ12minKmereDistPiPfiiE9seqs_sums+432];
	ld.shared.u32 	%r226, [_ZZ12minKmereDistPiPfiiE9seqs_sums+436];
	setp.lt.s32 	%p56, %r225, %r226;
	@%p56 bra 	$L__BB2_111;
	mov.u64 	%rd113, $str;
	cvta.global.u64 	%rd114, %rd113;
	{ // callseq 54, 0
	.param .b64 param0;
	st.param.b64 	[param0], %rd114;
	.param .b64 param1;
	st.param.b64 	[param1], 0;
	.param .b32 retval0;
	call.uni (retval0), 
	vprintf, 
	(
	param0, 
	param1
	);
	ld.param.b32 	%r227, [retval0];
	} // callseq 54
$L__BB2_111:
	ld.shared.u32 	%r229, [_ZZ12minKmereDistPiPfiiE9seqs_sums+440];
	ld.shared.u32 	%r230, [_ZZ12minKmereDistPiPfiiE9seqs_sums+444];
	setp.lt.s32 	%p57, %r229, %r230;
	@%p57 bra 	$L__BB2_113;
	mov.u64 	%rd115, $str;
	cvta.global.u64 	%rd116, %rd115;
	{ // callseq 55, 0
	.param .b64 param0;
	st.param.b64 	[param0], %rd116;
	.param .b64 param1;
	st.param.b64 	[param1], 0;
	.param .b32 retval0;
	call.uni (retval0), 
	vprintf, 
	(
	param0, 
	param1
	);
	ld.param.b32 	%r231, [retval0];
	} // callseq 55
$L__BB2_113:
	ld.shared.u32 	%r233, [_ZZ12minKmereDistPiPfiiE9seqs_sums+448];
	ld.shared.u32 	%r234, [_ZZ12minKmereDistPiPfiiE9seqs_sums+452];
	setp.lt.s32 	%p58, %r233, %r234;
	@%p58 bra 	$L__BB2_115;
	mov.u64 	%rd117, $str;
	cvta.global.u64 	%rd118, %rd117;
	{ // callseq 56, 0
	.param .b64 param0;
	st.param.b64 	[param0], %rd118;
	.param .b64 param1;
	st.param.b64 	[param1], 0;
	.param .b32 retval0;
	call.uni (retval0), 
	vprintf, 
	(
	param0, 
	param1
	);
	ld.param.b32 	%r235, [retval0];
	} // callseq 56
$L__BB2_115:
	ld.shared.u32 	%r237, [_ZZ12minKmereDistPiPfiiE9seqs_sums+456];
	ld.shared.u32 	%r238, [_ZZ12minKmereDistPiPfiiE9seqs_sums+460];
	setp.lt.s32 	%p59, %r237, %r238;
	@%p59 bra 	$L__BB2_117;
	mov.u64 	%rd119, $str;
	cvta.global.u64 	%rd120, %rd119;
	{ // callseq 57, 0
	.param .b64 param0;
	st.param.b64 	[param0], %rd120;
	.param .b64 param1;
	st.param.b64 	[param1], 0;
	.param .b32 retval0;
	call.uni (retval0), 
	vprintf, 
	(
	param0, 
	param1
	);
	ld.param.b32 	%r239, [retval0];
	} // callseq 57
$L__BB2_117:
	ld.shared.u32 	%r241, [_ZZ12minKmereDistPiPfiiE9seqs_sums+464];
	ld.shared.u32 	%r242, [_ZZ12minKmereDistPiPfiiE9seqs_sums+468];
	setp.lt.s32 	%p60, %r241, %r242;
	@%p60 bra 	$L__BB2_119;
	mov.u64 	%rd121, $str;
	cvta.global.u64 	%rd122, %rd121;
	{ // callseq 58, 0
	.param .b64 param0;
	st.param.b64 	[param0], %rd122;
	.param .b64 param1;
	st.param.b64 	[param1], 0;
	.param .b32 retval0;
	call.uni (retval0), 
	vprintf, 
	(
	param0, 
	param1
	);
	ld.param.b32 	%r243, [retval0];
	} // callseq 58
$L__BB2_119:
	ld.shared.u32 	%r245, [_ZZ12minKmereDistPiPfiiE9seqs_sums+472];
	ld.shared.u32 	%r246, [_ZZ12minKmereDistPiPfiiE9seqs_sums+476];
	setp.lt.s32 	%p61, %r245, %r246;
	@%p61 bra 	$L__BB2_121;
	mov.u64 	%rd123, $str;
	cvta.global.u64 	%rd124, %rd123;
	{ // callseq 59, 0
	.param .b64 param0;
	st.param.b64 	[param0], %rd124;
	.param .b64 param1;
	st.param.b64 	[param1], 0;
	.param .b32 retval0;
	call.uni (retval0), 
	vprintf, 
	(
	param0, 
	param1
	);
	ld.param.b32 	%r247, [retval0];
	} // callseq 59
$L__BB2_121:
	ld.shared.u32 	%r249, [_ZZ12minKmereDistPiPfiiE9seqs_sums+480];
	ld.shared.u32 	%r250, [_ZZ12minKmereDistPiPfiiE9seqs_sums+484];
	setp.lt.s32 	%p62, %r249, %r250;
	@%p62 bra 	$L__BB2_123;
	mov.u64 	%rd125, $str;
	cvta.global.u64 	%rd126, %rd125;
	{ // callseq 60, 0
	.param .b64 param0;
	st.param.b64 	[param0], %rd126;
	.param .b64 param1;
	st.param.b64 	[param1], 0;
	.param .b32 retval0;
	call.uni (retval0), 
	vprintf, 
	(
	param0, 
	param1
	);
	ld.param.b32 	%r251, [retval0];
	} // callseq 60
$L__BB2_123:
	ld.shared.u32 	%r253, [_ZZ12minKmereDistPiPfiiE9seqs_sums+488];
	ld.shared.u32 	%r254, [_ZZ12minKmereDistPiPfiiE9seqs_sums+492];
	setp.lt.s32 	%p63, %r253, %r254;
	@%p63 bra 	$L__BB2_125;
	mov.u64 	%rd127, $str;
	cvta.global.u64 	%rd128, %rd127;
	{ // callseq 61, 0
	.param .b64 param0;
	st.param.b64 	[param0], %rd128;
	.param .b64 param1;
	st.param.b64 	[param1], 0;
	.param .b32 retval0;
	call.uni (retval0), 
	vprintf, 
	(
	param0, 
	param1
	);
	ld.param.b32 	%r255, [retval0];
	} // callseq 61
$L__BB2_125:
	ld.shared.u32 	%r257, [_ZZ12minKmereDistPiPfiiE9seqs_sums+496];
	ld.shared.u32 	%r258, [_ZZ12minKmereDistPiPfiiE9seqs_sums+500];
	setp.lt.s32 	%p64, %r257, %r258;
	@%p64 bra 	$L__BB2_127;
	mov.u64 	%rd129, $str;
	cvta.global.u64 	%rd130, %rd129;
	{ // callseq 62, 0
	.param .b64 param0;
	st.param.b64 	[param0], %rd130;
	.param .b64 param1;
	st.param.b64 	[param1], 0;
	.param .b32 retval0;
	call.uni (retval0), 
	vprintf, 
	(
	param0, 
	param1
	);
	ld.param.b32 	%r259, [retval0];
	} // callseq 62
$L__BB2_127:
	ld.shared.u32 	%r261, [_ZZ12minKmereDistPiPfiiE9seqs_sums+504];
	ld.shared.u32 	%r262, [_ZZ12minKmereDistPiPfiiE9seqs_sums+508];
	setp.lt.s32 	%p65, %r261, %r262;
	@%p65 bra 	$L__BB2_129;
	mov.u64 	%rd131, $str;
	cvta.global.u64 	%rd132, %rd131;
	{ // callseq 63, 0
	.param .b64 param0;
	st.param.b64 	[param0], %rd132;
	.param .b64 param1;
	st.param.b64 	[param1], 0;
	.param .b32 retval0;
	call.uni (retval0), 
	vprintf, 
	(
	param0, 
	param1
	);
	ld.param.b32 	%r263, [retval0];
	} // callseq 63
$L__BB2_129:
	bar.sync 	0;
$L__BB2_130:
	ret;

}


// ===== COMPILED SASS (sm_100) =====

	.target	sm_100

	.elftype	@"ET_EXEC"


//--------------------- .note.nv.tkinfo           --------------------------
	.section	.note.nv.tkinfo,"",@"SHT_NOTE"
	.sectionflags	@"SHF_NOTE_NV_TKINFO"
	.tkinfo
        /*0018*/ 	.word	0x00000002
        /*0030*/ 	.string	""
        /*0030*/ 	.string	"ptxas"
        /*0030*/ 	.string	"Cuda compilation tools, release 13.0, V13.0.88"
        /*0030*/ 	.string	"Build cuda_13.0.r13.0/compiler.36424714_0"
        /*0030*/ 	.string	"-arch sm_100 -m 64 "



//--------------------- .note.nv.cuinfo           --------------------------
	.section	.note.nv.cuinfo,"",@"SHT_NOTE"
	.sectionflags	@"SHF_NOTE_NV_CUINFO"
        /*0018*/ 	.short	0x0002
        /*001a*/ 	.short	0x0064
        /*001c*/ 	.short	0x0082
	.zero		2


//--------------------- .nv.info                  --------------------------
	.section	.nv.info,"",@"SHT_CUDA_INFO"
	.align	4


	//----- nvinfo : EIATTR_REGCOUNT
	.align		4
        /*0000*/ 	.byte	0x04, 0x2f
        /*0002*/ 	.short	(.L_4 - .L_3)
	.align		4
.L_3:
        /*0004*/ 	.word	index@(_Z20sumKmereCoincidencesPcPijS0_)
        /*0008*/ 	.word	0x00000015


	//----- nvinfo : EIATTR_FRAME_SIZE
	.align		4
.L_4:
        /*000c*/ 	.byte	0x04, 0x11
        /*000e*/ 	.short	(.L_6 - .L_5)
	.align		4
.L_5:
        /*0010*/ 	.word	index@(_Z20sumKmereCoincidencesPcPijS0_)
        /*0014*/ 	.word	0x00000000


	//----- nvinfo : EIATTR_REGCOUNT
	.align		4
.L_6:
        /*0018*/ 	.byte	0x04, 0x2f
        /*001a*/ 	.short	(.L_8 - .L_7)
	.align		4
.L_7:
        /*001c*/ 	.word	index@(_Z11parallelSumPfii)
        /*0020*/ 	.word	0x00000010


	//----- nvinfo : EIATTR_FRAME_SIZE
	.align		4
.L_8:
        /*0024*/ 	.byte	0x04, 0x11
        /*0026*/ 	.short	(.L_10 - .L_9)
	.align		4
.L_9:
        /*0028*/ 	.word	index@(_Z11parallelSumPfii)
        /*002c*/ 	.word	0x00000000


	//----- nvinfo : EIATTR_REGCOUNT
	.align		4
.L_10:
        /*0030*/ 	.byte	0x04, 0x2f
        /*0032*/ 	.short	(.L_12 - .L_11)
	.align		4
.L_11:
        /*0034*/ 	.word	index@(_Z12minKmereDistPiPfii)
        /*0038*/ 	.word	0x0000001a


	//----- nvinfo : EIATTR_FRAME_SIZE
	.align		4
.L_12:
        /*003c*/ 	.byte	0x04, 0x11
        /*003e*/ 	.short	(.L_14 - .L_13)
	.align		4
.L_13:
        /*0040*/ 	.word	index@(_Z12minKmereDistPiPfii)
        /*0044*/ 	.word	0x00000000


	//----- nvinfo : EIATTR_MIN_STACK_SIZE
	.align		4
.L_14:
        /*0048*/ 	.byte	0x04, 0x12
        /*004a*/ 	.short	(.L_16 - .L_15)
	.align		4
.L_15:
        /*004c*/ 	.word	index@(_Z12minKmereDistPiPfii)
        /*0050*/ 	.word	0x00000000


	//----- nvinfo : EIATTR_MIN_STACK_SIZE
	.align		4
.L_16:
        /*0054*/ 	.byte	0x04, 0x12
        /*0056*/ 	.short	(.L_18 - .L_17)
	.align		4
.L_17:
        /*0058*/ 	.word	index@(_Z11parallelSumPfii)
        /*005c*/ 	.word	0x00000000


	//----- nvinfo : EIATTR_MIN_STACK_SIZE
	.align		4
.L_18:
        /*0060*/ 	.byte	0x04, 0x12
        /*0062*/ 	.short	(.L_20 - .L_19)
	.align		4
.L_19:
        /*0064*/ 	.word	index@(_Z20sumKmereCoincidencesPcPijS0_)
        /*0068*/ 	.word	0x00000000
.L_20:


//--------------------- .nv.compat                --------------------------
	.section	.nv.compat,"",@"SHT_CUDA_COMPAT_INFO"
	.align	4
        /*0000*/ 	.byte	0x02, 0x09, 0x00, 0x00, 0x02, 0x02, 0x01, 0x00, 0x02, 0x05, 0x05, 0x00, 0x03, 0x07, 0x01, 0x01
        /*0010*/ 	.byte	0x02, 0x03, 0x00, 0x00, 0x02, 0x06, 0x01, 0x00, 0x04, 0x0b, 0x08, 0x00, 0x09, 0x00, 0x00, 0x00
        /*0020*/ 	.byte	0x00, 0x00, 0x00, 0x00


//--------------------- .nv.info._Z12minKmereDistPiPfii --------------------------
	.section	.nv.info._Z12minKmereDistPiPfii,"",@"SHT_CUDA_INFO"
	.sectionflags	@""
	.align	4


	//----- nvinfo : EIATTR_CUDA_API_VERSION
	.align		4
        /*0000*/ 	.byte	0x04, 0x37
        /*0002*/ 	.short	(.L_22 - .L_21)
.L_21:
        /*0004*/ 	.word	0x00000082


	//----- nvinfo : EIATTR_KPARAM_INFO
	.align		4
.L_22:
        /*0008*/ 	.byte	0x04, 0x17
        /*000a*/ 	.short	(.L_24 - .L_23)
.L_23:
        /*000c*/ 	.word	0x00000000
        /*0010*/ 	.short	0x0003
        /*0012*/ 	.short	0x0014
        /*0014*/ 	.byte	0x00, 0xf0, 0x11, 0x00


	//----- nvinfo : EIATTR_KPARAM_INFO
	.align		4
.L_24:
        /*0018*/ 	.byte	0x04, 0x17
        /*001a*/ 	.short	(.L_26 - .L_25)
.L_25:
        /*001c*/ 	.word	0x00000000
        /*0020*/ 	.short	0x0002
        /*0022*/ 	.short	0x0010
        /*0024*/ 	.byte	0x00, 0xf0, 0x11, 0x00


	//----- nvinfo : EIATTR_KPARAM_INFO
	.align		4
.L_26:
        /*0028*/ 	.byte	0x04, 0x17
        /*002a*/ 	.short	(.L_28 - .L_27)
.L_27:
        /*002c*/ 	.word	0x00000000
        /*0030*/ 	.short	0x0001
        /*0032*/ 	.short	0x0008
        /*0034*/ 	.byte	0x00, 0xf5, 0x21, 0x00


	//----- nvinfo : EIATTR_KPARAM_INFO
	.align		4
.L_28:
        /*0038*/ 	.byte	0x04, 0x17
        /*003a*/ 	.short	(.L_30 - .L_29)
.L_29:
        /*003c*/ 	.word	0x00000000
        /*0040*/ 	.short	0x0000
        /*0042*/ 	.short	0x0000
        /*0044*/ 	.byte	0x00, 0xf5, 0x21, 0x00


	//----- nvinfo : EIATTR_SPARSE_MMA_MASK
	.align		4
.L_30:
        /*0048*/ 	.byte	0x03, 0x50
        /*004a*/ 	.short	0x0000


	//----- nvinfo : EIATTR_MAXREG_COUNT
	.align		4
        /*004c*/ 	.byte	0x03, 0x1b
        /*004e*/ 	.short	0x00ff


	//----- nvinfo : EIATTR_NUM_BARRIERS
	.align		4
        /*0050*/ 	.byte	0x02, 0x4c
        /*0052*/ 	.byte	0x01
	.zero		1


	//----- nvinfo : EIATTR_EXTERNS
	.align		4
        /*0054*/ 	.byte	0x04, 0x0f
        /*0056*/ 	.short	(.L_32 - .L_31)


	//   ....[0]....
	.align		4
.L_31:
        /*0058*/ 	.word	index@(vprintf)


	//----- nvinfo : EIATTR_MERCURY_ISA_VERSION
	.align		4
.L_32:
        /*005c*/ 	.byte	0x03, 0x5f
        /*005e*/ 	.short	0x0101


	//----- nvinfo : EIATTR_VRC_CTA_INIT_COUNT
	.align		4
        /*0060*/ 	.byte	0x02, 0x4a
	.zero		1
	.zero		1


	//----- nvinfo : EIATTR_SYSCALL_OFFSETS
	.align		4
        /*0064*/ 	.byte	0x04, 0x46
        /*0066*/ 	.short	(.L_34 - .L_33)


	//   ....[0]....
.L_33:
        /*0068*/ 	.word	0x000004e0


	//   ....[1]....
        /*006c*/ 	.word	0x000005c0


	//   ....[2]....
        /*0070*/ 	.word	0x000006a0


	//   ....[3]....
        /*0074*/ 	.word	0x00000780


	//   ....[4]....
        /*0078*/ 	.word	0x00000860


	//   ....[5]....
        /*007c*/ 	.word	0x00000940


	//   ....[6]....
        /*0080*/ 	.word	0x00000a20


	//   ....[7]....
        /*0084*/ 	.word	0x00000b00


	//   ....[8]....
        /*0088*/ 	.word	0x00000be0


	//   ....[9]....
        /*008c*/ 	.word	0x00000cc0


	//   ....[10]....
        /*0090*/ 	.word	0x00000da0


	//   ....[11]....
        /*0094*/ 	.word	0x00000e80


	//   ....[12]....
        /*0098*/ 	.word	0x00000f60


	//   ....[13]....
        /*009c*/ 	.word	0x00001040


	//   ....[14]....
        /*00a0*/ 	.word	0x00001120


	//   ....[15]....
        /*00a4*/ 	.word	0x00001200


	//   ....[16]....
        /*00a8*/ 	.word	0x000012e0


	//   ....[17]....
        /*00ac*/ 	.word	0x000013c0


	//   ....[18]....
        /*00b0*/ 	.word	0x000014a0


	//   ....[19]....
        /*00b4*/ 	.word	0x00001580


	//   ....[20]....
        /*00b8*/ 	.word	0x00001660


	//   ....[21]....
        /*00bc*/ 	.word	0x00001740


	//   ....[22]....
        /*00c0*/ 	.word	0x00001820


	//   ....[23]....
        /*00c4*/ 	.word	0x00001900


	//   ....[24]....
        /*00c8*/ 	.word	0x000019e0


	//   ....[25]....
        /*00cc*/ 	.word	0x00001ac0


	//   ....[26]....
        /*00d0*/ 	.word	0x00001ba0


	//   ....[27]....
        /*00d4*/ 	.word	0x00001c80


	//   ....[28]....
        /*00d8*/ 	.word	0x00001d60


	//   ....[29]....
        /*00dc*/ 	.word	0x00001e40


	//   ....[30]....
        /*00e0*/ 	.word	0x00001f20


	//   ....[31]....
        /*00e4*/ 	.word	0x00002000


	//   ....[32]....
        /*00e8*/ 	.word	0x000020e0


	//   ....[33]....
        /*00ec*/ 	.word	0x000021c0


	//   ....[34]....
        /*00f0*/ 	.word	0x000022a0


	//   ....[35]....
        /*00f4*/ 	.word	0x00002380


	//   ....[36]....
        /*00f8*/ 	.word	0x00002460


	//   ....[37]....
        /*00fc*/ 	.word	0x00002540


	//   ....[38]....
        /*0100*/ 	.word	0x00002620


	//   ....[39]....
        /*0104*/ 	.word	0x00002700


	//   ....[40]....
        /*0108*/ 	.word	0x000027e0


	//   ....[41]....
        /*010c*/ 	.word	0x000028c0


	//   ....[42]....
        /*0110*/ 	.word	0x000029a0


	//   ....[43]....
        /*0114*/ 	.word	0x00002a80


	//   ....[44]....
        /*0118*/ 	.word	0x00002b60


	//   ....[45]....
        /*011c*/ 	.word	0x00002c40


	//   ....[46]....
        /*0120*/ 	.word	0x00002d20


	//   ....[47]....
        /*0124*/ 	.word	0x00002e00


	//   ....[48]....
        /*0128*/ 	.word	0x00002ee0


	//   ....[49]....
        /*012c*/ 	.word	0x00002fc0


	//   ....[50]....
        /*0130*/ 	.word	0x000030a0


	//   ....[51]....
        /*0134*/ 	.word	0x00003180


	//   ....[52]....
        /*0138*/ 	.word	0x00003260


	//   ....[53]....
        /*013c*/ 	.word	0x00003340


	//   ....[54]....
        /*0140*/ 	.word	0x00003420


	//   ....[55]....
        /*0144*/ 	.word	0x00003500


	//   ....[56]....
        /*0148*/ 	.word	0x000035e0


	//   ....[57]....
        /*014c*/ 	.word	0x000036c0


	//   ....[58]....
        /*0150*/ 	.word	0x000037a0


	//   ....[59]....
        /*0154*/ 	.word	0x00003880


	//   ....[60]....
        /*0158*/ 	.word	0x00003960


	//   ....[61]....
        /*015c*/ 	.word	0x00003a40


	//   ....[62]....
        /*0160*/ 	.word	0x00003b20


	//   ....[63]....
        /*0164*/ 	.word	0x00003c00


	//----- nvinfo : EIATTR_EXIT_INSTR_OFFSETS
	.align		4
.L_34:
        /*0168*/ 	.byte	0x04, 0x1c
        /*016a*/ 	.short	(.L_36 - .L_35)


	//   ....[0]....
.L_35:
        /*016c*/ 	.word	0x00000050


	//   ....[1]....
        /*0170*/ 	.word	0x00003c30


	//----- nvinfo : EIATTR_CBANK_PARAM_SIZE
	.align		4
.L_36:
        /*0174*/ 	.byte	0x03, 0x19
        /*0176*/ 	.short	0x0018


	//----- nvinfo : EIATTR_PARAM_CBANK
	.align		4
        /*0178*/ 	.byte	0x04, 0x0a
        /*017a*/ 	.short	(.L_38 - .L_37)
	.align		4
.L_37:
        /*017c*/ 	.word	index@(.nv.constant0._Z12minKmereDistPiPfii)
        /*0180*/ 	.short	0x0380
        /*0182*/ 	.short	0x0018


	//----- nvinfo : EIATTR_SW_WAR
	.align		4
.L_38:
        /*0184*/ 	.byte	0x04, 0x36
        /*0186*/ 	.short	(.L_40 - .L_39)
.L_39:
        /*0188*/ 	.word	0x00000008
.L_40:


//--------------------- .nv.info._Z11parallelSumPfii --------------------------
	.section	.nv.info._Z11parallelSumPfii,"",@"SHT_CUDA_INFO"
	.sectionflags	@""
	.align	4


	//----- nvinfo : EIATTR_CUDA_API_VERSION
	.align		4
        /*0000*/ 	.byte	0x04, 0x37
        /*0002*/ 	.short	(.L_42 - .L_41)
.L_41:
        /*0004*/ 	.word	0x00000082


	//----- nvinfo : EIATTR_KPARAM_INFO
	.align		4
.L_42:
        /*0008*/ 	.byte	0x04, 0x17
        /*000a*/ 	.short	(.L_44 - .L_43)
.L_43:
        /*000c*/ 	.word	0x00000000
        /*0010*/ 	.short	0x0002
        /*0012*/ 	.short	0x000c
        /*0014*/ 	.byte	0x00, 0xf0, 0x11, 0x00


	//----- nvinfo : EIATTR_KPARAM_INFO
	.align		4
.L_44:
        /*0018*/ 	.byte	0x04, 0x17
        /*001a*/ 	.short	(.L_46 - .L_45)
.L_45:
        /*001c*/ 	.word	0x00000000
        /*0020*/ 	.short	0x0001
        /*0022*/ 	.short	0x0008
        /*0024*/ 	.byte	0x00, 0xf0, 0x11, 0x00


	//----- nvinfo : EIATTR_KPARAM_INFO
	.align		4
.L_46:
        /*0028*/ 	.byte	0x04, 0x17
        /*002a*/ 	.short	(.L_48 - .L_47)
.L_47:
        /*002c*/ 	.word	0x00000000
        /*0030*/ 	.short	0x0000
        /*0032*/ 	.short	0x0000
        /*0034*/ 	.byte	0x00, 0xf5, 0x21, 0x00


	//----- nvinfo : EIATTR_SPARSE_MMA_MASK
	.align		4
.L_48:
        /*0038*/ 	.byte	0x03, 0x50
        /*003a*/ 	.short	0x0000


	//----- nvinfo : EIATTR_MAXREG_COUNT
	.align		4
        /*003c*/ 	.byte	0x03, 0x1b
        /*003e*/ 	.short	0x00ff


	//----- nvinfo : EIATTR_NUM_BARRIERS
	.align		4
        /*0040*/ 	.byte	0x02, 0x4c
        /*0042*/ 	.byte	0x01
	.zero		1


	//----- nvinfo : EIATTR_MERCURY_ISA_VERSION
	.align		4
        /*0044*/ 	.byte	0x03, 0x5f
        /*0046*/ 	.short	0x0101


	//----- nvinfo : EIATTR_VRC_CTA_INIT_COUNT
	.align		4
        /*0048*/ 	.byte	0x02, 0x4a
	.zero		1
	.zero		1


	//----- nvinfo : EIATTR_EXIT_INSTR_OFFSETS
	.align		4
        /*004c*/ 	.byte	0x04, 0x1c
        /*004e*/ 	.short	(.L_50 - .L_49)


	//   ....[0]....
.L_49:
        /*0050*/ 	.word	0x000004c0


	//   ....[1]....
        /*0054*/ 	.word	0x00000550


	//----- nvinfo : EIATTR_CBANK_PARAM_SIZE
	.align		4
.L_50:
        /*0058*/ 	.byte	0x03, 0x19
        /*005a*/ 	.short	0x0010


	//----- nvinfo : EIATTR_PARAM_CBANK
	.align		4
        /*005c*/ 	.byte	0x04, 0x0a
        /*005e*/ 	.short	(.L_52 - .L_51)
	.align		4
.L_51:
        /*0060*/ 	.word	index@(.nv.constant0._Z11parallelSumPfii)
        /*0064*/ 	.short	0x0380
        /*0066*/ 	.short	0x0010


	//----- nvinfo : EIATTR_SW_WAR
	.align		4
.L_52:
        /*0068*/ 	.byte	0x04, 0x36
        /*006a*/ 	.short	(.L_54 - .L_53)
.L_53:
        /*006c*/ 	.word	0x00000008
.L_54:


//--------------------- .nv.info._Z20sumKmereCoincidencesPcPijS0_ --------------------------
	.section	.nv.info._Z20sumKmereCoincidencesPcPijS0_,"",@"SHT_CUDA_INFO"
	.sectionflags	@""
	.align	4


	//----- nvinfo : EIATTR_CUDA_API_VERSION
	.align		4
        /*0000*/ 	.byte	0x04, 0x37
        /*0002*/ 	.short	(.L_56 - .L_55)
.L_55:
        /*0004*/ 	.word	0x00000082


	//----- nvinfo : EIATTR_KPARAM_INFO
	.align		4
.L_56:
        /*0008*/ 	.byte	0x04, 0x17
        /*000a*/ 	.short	(.L_58 - .L_57)
.L_57:
        /*000c*/ 	.word	0x00000000
        /*0010*/ 	.short	0x0003
        /*0012*/ 	.short	0x0018
        /*0014*/ 	.byte	0x00, 0xf5, 0x21, 0x00


	//----- nvinfo : EIATTR_KPARAM_INFO
	.align		4
.L_58:
        /*0018*/ 	.byte	0x04, 0x17
        /*001a*/ 	.short	(.L_60 - .L_59)
.L_59:
        /*001c*/ 	.word	0x00000000
        /*0020*/ 	.short	0x0002
        /*0022*/ 	.short	0x0010
        /*0024*/ 	.byte	0x00, 0xf0, 0x11, 0x00


	//----- nvinfo : EIATTR_KPARAM_INFO
	.align		4
.L_60:
        /*0028*/ 	.byte	0x04, 0x17
        /*002a*/ 	.short	(.L_62 - .L_61)
.L_61:
        /*002c*/ 	.word	0x00000000
        /*0030*/ 	.short	0x0001
        /*0032*/ 	.short	0x0008
        /*0034*/ 	.byte	0x00, 0xf5, 0x21, 0x00


	//----- nvinfo : EIATTR_KPARAM_INFO
	.align		4
.L_62:
        /*0038*/ 	.byte	0x04, 0x17
        /*003a*/ 	.short	(.L_64 - .L_63)
.L_63:
        /*003c*/ 	.word	0x00000000
        /*0040*/ 	.short	0x0000
        /*0042*/ 	.short	0x0000
        /*0044*/ 	.byte	0x00, 0xf5, 0x21, 0x00


	//----- nvinfo : EIATTR_SPARSE_MMA_MASK
	.align		4
.L_64:
        /*0048*/ 	.byte	0x03, 0x50
        /*004a*/ 	.short	0x0000


	//----- nvinfo : EIATTR_MAXREG_COUNT
	.align		4
        /*004c*/ 	.byte	0x03, 0x1b
        /*004e*/ 	.short	0x00ff


	//----- nvinfo : EIATTR_NUM_BARRIERS
	.align		4
        /*0050*/ 	.byte	0x02, 0x4c
        /*0052*/ 	.byte	0x01
	.zero		1


	//----- nvinfo : EIATTR_MERCURY_ISA_VERSION
	.align		4
        /*0054*/ 	.byte	0x03, 0x5f
        /*0056*/ 	.short	0x0101


	//----- nvinfo : EIATTR_VRC_CTA_INIT_COUNT
	.align		4
        /*0058*/ 	.byte	0x02, 0x4a
	.zero		1
	.zero		1


	//----- nvinfo : EIATTR_EXIT_INSTR_OFFSETS
	.align		4
        /*005c*/ 	.byte	0x04, 0x1c
        /*005e*/ 	.short	(.L_66 - .L_65)


	//   ....[0]....
.L_65:
        /*0060*/ 	.word	0x00000060


	//   ....[1]....
        /*0064*/ 	.word	0x00000140


	//   ....[2]....
        /*0068*/ 	.word	0x000006e0


	//   ....[3]....
        /*006c*/ 	.word	0x000008b0


	//----- nvinfo : EIATTR_CRS_STACK_SIZE
	.align		4
.L_66:
        /*0070*/ 	.byte	0x04, 0x1e
        /*0072*/ 	.short	(.L_68 - .L_67)
.L_67:
        /*0074*/ 	.word	0x00000000


	//----- nvinfo : EIATTR_CBANK_PARAM_SIZE
	.align		4
.L_68:
        /*0078*/ 	.byte	0x03, 0x19
        /*007a*/ 	.short	0x0020


	//----- nvinfo : EIATTR_PARAM_CBANK
	.align		4
        /*007c*/ 	.byte	0x04, 0x0a
        /*007e*/ 	.short	(.L_70 - .L_69)
	.align		4
.L_69:
        /*0080*/ 	.word	index@(.nv.constant0._Z20sumKmereCoincidencesPcPijS0_)
        /*0084*/ 	.short	0x0380
        /*0086*/ 	.short	0x0020


	//----- nvinfo : EIATTR_SW_WAR
	.align		4
.L_70:
        /*0088*/ 	.byte	0x04, 0x36
        /*008a*/ 	.short	(.L_72 - .L_71)
.L_71:
        /*008c*/ 	.word	0x00000008
.L_72:


//--------------------- .nv.callgraph             --------------------------
	.section	.nv.callgraph,"",@"SHT_CUDA_CALLGRAPH"
	.align	4
	.sectionentsize	8
	.align		4
        /*0000*/ 	.word	0x00000000
	.align		4
        /*0004*/ 	.word	0xffffffff
	.align		4
        /*0008*/ 	.word	index@(_Z12minKmereDistPiPfii)
	.align		4
        /*000c*/ 	.word	index@(vprintf)
	.align		4
        /*0010*/ 	.word	0x00000000
	.align		4
        /*0014*/ 	.word	0xfffffffe
	.align		4
        /*0018*/ 	.word	0x00000000
	.align		4
        /*001c*/ 	.word	0xfffffffd
	.align		4
        /*0020*/ 	.word	0x00000000
	.align		4
        /*0024*/ 	.word	0xfffffffc


//--------------------- .nv.constant4             --------------------------
	.section	.nv.constant4,"a",@progbits
	.align	8
	.align		8
.nv.constant4:
        /*0000*/ 	.dword	vprintf
	.align		8
        /*0008*/ 	.dword	$str


//--------------------- .nv.constant3             --------------------------
	.section	.nv.constant3,"a",@progbits
	.align	4
.nv.constant3:
	.type		c_perms,@object
	.size		c_perms,(c_size - c_perms)
c_perms:
        /*0000*/ 	.byte	0x41, 0x41, 0x41, 0x00, 0x41, 0x41, 0x43, 0x00, 0x41, 0x41, 0x47, 0x00, 0x41, 0x41, 0x54, 0x00
        /* <DEDUP_REMOVED lines=15> */
	.type		c_size,@object
	.size		c_size,(.L_1 - c_size)
c_size:
	.zero		4
.L_1:


//--------------------- .text._Z12minKmereDistPiPfii --------------------------
	.section	.text._Z12minKmereDistPiPfii,"ax",@progbits
	.align	128
        .global         _Z12minKmereDistPiPfii
        .type           _Z12minKmereDistPiPfii,@function
        .size           _Z12minKmereDistPiPfii,(.L_x_82 - _Z12minKmereDistPiPfii)
        .other          _Z12minKmereDistPiPfii,@"STO_CUDA_ENTRY STV_DEFAULT"
_Z12minKmereDistPiPfii:
.text._Z12minKmereDistPiPfii:
[----:B------:R-:W0:Y:S08]  /*0000*/  LDC R1, c[0x0][0x37c] ;  /* 0x0000df00ff017b82 */ /* 0x000e300000000800 */
[----:B------:R-:W1:Y:S08]  /*0010*/  LDC R0, c[0x0][0x390] ;  /* 0x0000e400ff007b82 */ /* 0x000e700000000800 */
[----:B------:R-:W2:Y:S01]  /*0020*/  S2UR UR6, SR_CTAID.X ;  /* 0x00000000000679c3 */ /* 0x000ea20000002500 */
[----:B-1----:R-:W-:-:S05]  /*0030*/  VIADD R0, R0, 0xffffffff ;  /* 0xffffffff00007836 */ /* 0x002fca0000000000 */
[----:B--2---:R-:W-:-:S13]  /*0040*/  ISETP.LE.AND P0, PT, R0, UR6, PT ;  /* 0x0000000600007c0c */ /* 0x004fda000bf03270 */
[----:B0-----:R-:W-:Y:S05]  /*0050*/  @P0 EXIT ;  /* 0x000000000000094d */ /* 0x001fea0003800000 */
[----:B------:R-:W0:Y:S01]  /*0060*/  S2R R0, SR_TID.X ;  /* 0x0000000000007919 */ /* 0x000e220000002100 */
[----:B------:R-:W0:Y:S01]  /*0070*/  LDC R4, c[0x0][0x360] ;  /* 0x0000d800ff047b82 */ /* 0x000e220000000800 */
[----:B------:R-:W1:Y:S07]  /*0080*/  LDCU.64 UR4, c[0x0][0x358] ;  /* 0x00006b00ff0477ac */ /* 0x000e6e0008000a00 */
[----:B------:R-:W2:Y:S01]  /*0090*/  LDC.64 R2, c[0x0][0x380] ;  /* 0x0000e000ff027b82 */ /* 0x000ea20000000a00 */
[----:B0-----:R-:W-:-:S04]  /*00a0*/  IMAD R0, R0, R4, UR6 ;  /* 0x0000000600007e24 */ /* 0x001fc8000f8e0204 */
[----:B--2---:R-:W-:-:S05]  /*00b0*/  IMAD.WIDE R2, R0, 0x4, R2 ;  /* 0x0000000400027825 */ /* 0x004fca00078e0202 */
[----:B-1----:R-:W2:Y:S04]  /*00c0*/  LDG.E R4, desc[UR4][R2.64] ;  /* 0x0000000402047981 */ /* 0x002ea8000c1e1900 */
[----:B------:R-:W3:Y:S01]  /*00d0*/  LDG.E R5, desc[UR4][R2.64+0x4] ;  /* 0x0000040402057981 */ /* 0x000ee2000c1e1900 */
[----:B------:R-:W0:Y:S01]  /*00e0*/  S2UR UR5, SR_CgaCtaId ;  /* 0x00000000000579c3 */ /* 0x000e220000008800 */
[----:B------:R-:W-:Y:S02]  /*00f0*/  UMOV UR4, 0x400 ;  /* 0x0000040000047882 */ /* 0x000fe40000000000 */
[----:B0-----:R-:W-:Y:S01]  /*0100*/  ULEA UR4, UR5, UR4, 0x18 ;  /* 0x0000000405047291 */ /* 0x001fe2000f8ec0ff */
[--C-:B--2---:R-:W-:Y:S02]  /*0110*/  IMAD.MOV.U32 R6, RZ, RZ, R4.reuse ;  /* 0x000000ffff067224 */ /* 0x104fe400078e0004 */
[----:B------:R-:W-:-:S02]  /*0120*/  IMAD.MOV.U32 R8, RZ, RZ, R4 ;  /* 0x000000ffff087224 */ /* 0x000fc400078e0004 */
[--C-:B------:R-:W-:Y:S02]  /*0130*/  IMAD.MOV.U32 R10, RZ, RZ, R4.reuse ;  /* 0x000000ffff0a7224 */ /* 0x100fe400078e0004 */
[--C-:B---3--:R-:W-:Y:S02]  /*0140*/  IMAD.MOV.U32 R7, RZ, RZ, R5.reuse ;  /* 0x000000ffff077224 */ /* 0x108fe400078e0005 */
[--C-:B------:R-:W-:Y:S02]  /*0150*/  IMAD.MOV.U32 R9, RZ, RZ, R5.reuse ;  /* 0x000000ffff097224 */ /* 0x100fe400078e0005 */
[----:B------:R-:W-:Y:S01]  /*0160*/  IMAD.MOV.U32 R11, RZ, RZ, R5 ;  /* 0x000000ffff0b7224 */ /* 0x000fe200078e0005 */
[----:B------:R-:W-:Y:S01]  /*0170*/  STS.128 [UR4+0x10], R4 ;  /* 0x00001004ff007988 */ /* 0x000fe20008000c04 */
[--C-:B------:R-:W-:Y:S02]  /*0180*/  IMAD.MOV.U32 R12, RZ, RZ, R4.reuse ;  /* 0x000000ffff0c7224 */ /* 0x100fe400078e0004 */
[--C-:B------:R-:W-:Y:S01]  /*0190*/  IMAD.MOV.U32 R14, RZ, RZ, R4.reuse ;  /* 0x000000ffff0e7224 */ /* 0x100fe200078e0004 */
[----:B------:R-:W-:Y:S01]  /*01a0*/  STS.128 [UR4+0x20], R8 ;  /* 0x00002008ff007988 */ /* 0x000fe20008000c04 */
[----:B------:R-:W-:-:S02]  /*01b0*/  IMAD.MOV.U32 R16, RZ, RZ, R4 ;  /* 0x000000ffff107224 */ /* 0x000fc400078e0004 */
[--C-:B------:R-:W-:Y:S01]  /*01c0*/  IMAD.MOV.U32 R18, RZ, RZ, R4.reuse ;  /* 0x000000ffff127224 */ /* 0x100fe200078e0004 */
[----:B------:R-:W-:Y:S01]  /*01d0*/  STS.128 [UR4+0x30], R4 ;  /* 0x00003004ff007988 */ /* 0x000fe20008000c04 */
        /* <DEDUP_REMOVED lines=11> */
[----:B------:R-:W-:Y:S04]  /*0290*/  STS.128 [UR4+0x60], R16 ;  /* 0x00006010ff007988 */ /* 0x000fe80008000c04 */
        /* <DEDUP_REMOVED lines=24> */
[----:B------:R-:W-:Y:S01]  /*0420*/  STS.128 [UR4], R4 ;  /* 0x00000004ff007988 */ /* 0x000fe20008000c04 */
[----:B------:R-:W-:Y:S06]  /*0430*/  BAR.SYNC.DEFER_BLOCKING 0x0 ;  /* 0x0000000000007b1d */ /* 0x000fec0000010000 */
[----:B------:R-:W0:Y:S02]  /*0440*/  LDS.64 R2, [UR4] ;  /* 0x00000004ff027984 */ /* 0x000e240008000a00 */
[----:B0-----:R-:W-:-:S13]  /*0450*/  ISETP.GE.AND P0, PT, R2, R3, PT ;  /* 0x000000030200720c */ /* 0x001fda0003f06270 */
[----:B------:R-:W-:Y:S05]  /*0460*/  @!P0 BRA `(.L_x_0) ;  /* 0x0000000000208947 */ /* 0x000fea0003800000 */
[----:B------:R-:W-:Y:S01]  /*0470*/  MOV R0, 0x0 ;  /* 0x0000000000007802 */ /* 0x000fe20000000f00 */
[----:B------:R-:W0:Y:S01]  /*0480*/  LDCU.64 UR4, c[0x4][0x8] ;  /* 0x01000100ff0477ac */ /* 0x000e220008000a00 */
[----:B------:R-:W-:Y:S02]  /*0490*/  CS2R R6, SRZ ;  /* 0x0000000000067805 */ /* 0x000fe4000001ff00 */
[----:B------:R1:W2:Y:S01]  /*04a0*/  LDC.64 R2, c[0x4][R0] ;  /* 0x0100000000027b82 */ /* 0x0002a20000000a00 */
[----:B0-----:R-:W-:Y:S02]  /*04b0*/  IMAD.U32 R4, RZ, RZ, UR4 ;  /* 0x00000004ff047e24 */ /* 0x001fe4000f8e00ff */
[----:B-1----:R-:W-:-:S07]  /*04c0*/  IMAD.U32 R5, RZ, RZ, UR5 ;  /* 0x00000005ff057e24 */ /* 0x002fce000f8e00ff */
[----:B------:R-:W-:-:S07]  /*04d0*/  LEPC R20, `(.L_x_0) ;  /* 0x000000001014794e */ /* 0x000fce0000000000 */
[----:B--2---:R-:W-:Y:S05]  /*04e0*/  CALL.ABS.NOINC R2 ;  /* 0x0000000002007343 */ /* 0x004fea0003c00000 */
.L_x_0:
[----:B------:R-:W0:Y:S01]  /*04f0*/  S2UR UR5, SR_CgaCtaId ;  /* 0x00000000000579c3 */ /* 0x000e220000008800 */
[----:B------:R-:W-:Y:S02]  /*0500*/  UMOV UR4, 0x400 ;  /* 0x0000040000047882 */ /* 0x000fe40000000000 */
[----:B0-----:R-:W-:-:S09]  /*0510*/  ULEA UR4, UR5, UR4, 0x18 ;  /* 0x0000000405047291 */ /* 0x001fd2000f8ec0ff */
[----:B------:R-:W0:Y:S02]  /*0520*/  LDS.64 R2, [UR4+0x8] ;  /* 0x00000804ff027984 */ /* 0x000e240008000a00 */
        /* <DEDUP_REMOVED lines=10> */
.L_x_1:
        /* <DEDUP_REMOVED lines=14> */
.L_x_2:
        /* <DEDUP_REMOVED lines=14> */
.L_x_3:
        /* <DEDUP_REMOVED lines=14> */
.L_x_4:
        /* <DEDUP_REMOVED lines=14> */
.L_x_5:
        /* <DEDUP_REMOVED lines=14> */
.L_x_6:
        /* <DEDUP_REMOVED lines=14> */
.L_x_7:
        /* <DEDUP_REMOVED lines=14> */
.L_x_8:
        /* <DEDUP_REMOVED lines=14> */
.L_x_9:
        /* <DEDUP_REMOVED lines=14> */
.L_x_10:
        /* <DEDUP_REMOVED lines=14> */
.L_x_11:
        /* <DEDUP_REMOVED lines=14> */
.L_x_12:
        /* <DEDUP_REMOVED lines=14> */
.L_x_13:
        /* <DEDUP_REMOVED lines=14> */
.L_x_14:
        /* <DEDUP_REMOVED lines=14> */
.L_x_15:
        /* <DEDUP_REMOVED lines=14> */
.L_x_16:
        /* <DEDUP_REMOVED lines=14> */
.L_x_17:
        /* <DEDUP_REMOVED lines=14> */
.L_x_18:
        /* <DEDUP_REMOVED lines=14> */
.L_x_19:
        /* <DEDUP_REMOVED lines=14> */
.L_x_20:
        /* <DEDUP_REMOVED lines=14> */
.L_x_21:
        /* <DEDUP_REMOVED lines=14> */
.L_x_22:
        /* <DEDUP_REMOVED lines=14> */
.L_x_23:
        /* <DEDUP_REMOVED lines=14> */
.L_x_24:
        /* <DEDUP_REMOVED lines=14> */
.L_x_25:
        /* <DEDUP_REMOVED lines=14> */
.L_x_26:
        /* <DEDUP_REMOVED lines=14> */
.L_x_27:
        /* <DEDUP_REMOVED lines=14> */
.L_x_28:
        /* <DEDUP_REMOVED lines=14> */
.L_x_29:
        /* <DEDUP_REMOVED lines=14> */
.L_x_30:
        /* <DEDUP_REMOVED lines=14> */
.L_x_31:
        /* <DEDUP_REMOVED lines=14> */
.L_x_32:
        /* <DEDUP_REMOVED lines=14> */
.L_x_33:
        /* <DEDUP_REMOVED lines=14> */
.L_x_34:
        /* <DEDUP_REMOVED lines=14> */
.L_x_35:
        /* <DEDUP_REMOVED lines=14> */
.L_x_36:
        /* <DEDUP_REMOVED lines=14> */
.L_x_37:
        /* <DEDUP_REMOVED lines=14> */
.L_x_38:
        /* <DEDUP_REMOVED lines=14> */
.L_x_39:
        /* <DEDUP_REMOVED lines=14> */
.L_x_40:
        /* <DEDUP_REMOVED lines=14> */
.L_x_41:
        /* <DEDUP_REMOVED lines=14> */
.L_x_42:
        /* <DEDUP_REMOVED lines=14> */
.L_x_43:
        /* <DEDUP_REMOVED lines=14> */
.L_x_44:
        /* <DEDUP_REMOVED lines=14> */
.L_x_45:
        /* <DEDUP_REMOVED lines=14> */
.L_x_46:
        /* <DEDUP_REMOVED lines=14> */
.L_x_47:
        /* <DEDUP_REMOVED lines=14> */
.L_x_48:
        /* <DEDUP_REMOVED lines=14> */
.L_x_49:
        /* <DEDUP_REMOVED lines=14> */
.L_x_50:
        /* <DEDUP_REMOVED lines=14> */
.L_x_51:
        /* <DEDUP_REMOVED lines=14> */
.L_x_52:
        /* <DEDUP_REMOVED lines=14> */
.L_x_53:
        /* <DEDUP_REMOVED lines=14> */
.L_x_54:
        /* <DEDUP_REMOVED lines=14> */
.L_x_55:
        /* <DEDUP_REMOVED lines=14> */
.L_x_56:
        /* <DEDUP_REMOVED lines=14> */
.L_x_57:
        /* <DEDUP_REMOVED lines=14> */
.L_x_58:
        /* <DEDUP_REMOVED lines=14> */
.L_x_59:
        /* <DEDUP_REMOVED lines=14> */
.L_x_60:
        /* <DEDUP_REMOVED lines=14> */
.L_x_61:
        /* <DEDUP_REMOVED lines=14> */
.L_x_62:
        /* <DEDUP_REMOVED lines=14> */
.L_x_63:
[----:B------:R-:W-:Y:S05]  /*3c10*/  WARPSYNC.ALL ;  /* 0x0000000000007948 */ /* 0x000fea0003800000 */
[----:B------:R-:W-:Y:S06]  /*3c20*/  BAR.SYNC.DEFER_BLOCKING 0x0 ;  /* 0x0000000000007b1d */ /* 0x000fec0000010000 */
[----:B------:R-:W-:Y:S05]  /*3c30*/  EXIT ;  /* 0x000000000000794d */ /* 0x000fea0003800000 */
.L_x_64:
[----:B------:R-:W-:-:S00]  /*3c40*/  BRA `(.L_x_64) ;  /* 0xfffffffc00fc7947 */ /* 0x000fc0000383ffff */
[----:B------:R-:W-:-:S00]  /*3c50*/  NOP ;  /* 0x0000000000007918 */ /* 0x000fc00000000000 */
        /* <DEDUP_REMOVED lines=10> */
.L_x_82:


//--------------------- .text._Z11parallelSumPfii --------------------------
	.section	.text._Z11parallelSumPfii,"ax",@progbits
	.align	128
        .global         _Z11parallelSumPfii
        .type           _Z11parallelSumPfii,@function
        .size           _Z11parallelSumPfii,(.L_x_83 - _Z11parallelSumPfii)
        .other          _Z11parallelSumPfii,@"STO_CUDA_ENTRY STV_DEFAULT"
_Z11parallelSumPfii:
.text._Z11parallelSumPfii:
[----:B------:R-:W-:Y:S01]  /*0000*/  LDC R1, c[0x0][0x37c] ;  /* 0x0000df00ff017b82 */ /* 0x000fe20000000800 */
[----:B------:R-:W0:Y:S07]  /*0010*/  S2R R2, SR_TID.X ;  /* 0x0000000000027919 */ /* 0x000e2e0000002100 */
[----:B------:R-:W1:Y:S01]  /*0020*/  S2UR UR4, SR_CTAID.X ;  /* 0x00000000000479c3 */ /* 0x000e620000002500 */
[----:B------:R-:W2:Y:S01]  /*0030*/  LDCU UR5, c[0x0][0x38c] ;  /* 0x00007180ff0577ac */ /* 0x000ea20008000800 */
[----:B------:R-:W-:Y:S01]  /*0040*/  MOV R3, 0x400 ;  /* 0x0000040000037802 */ /* 0x000fe20000000f00 */
[----:B------:R-:W3:Y:S05]  /*0050*/  S2R R6, SR_CgaCtaId ;  /* 0x0000000000067919 */ /* 0x000eea0000008800 */
[----:B------:R-:W1:Y:S01]  /*0060*/  LDC R11, c[0x0][0x360] ;  /* 0x0000d800ff0b7b82 */ /* 0x000e620000000800 */
[----:B0-----:R-:W-:Y:S01]  /*0070*/  ISETP.NE.AND P0, PT, R2, RZ, PT ;  /* 0x000000ff0200720c */ /* 0x001fe20003f05270 */
[C---:B-1----:R-:W-:Y:S01]  /*0080*/  IMAD R0, R11.reuse, UR4, R2 ;  /* 0x000000040b007c24 */ /* 0x042fe2000f8e0202 */
[----:B------:R-:W-:-:S04]  /*0090*/  ISETP.GE.U32.AND P2, PT, R11, 0x2, PT ;  /* 0x000000020b00780c */ /* 0x000fc80003f46070 */
[----:B--2---:R-:W-:-:S07]  /*00a0*/  ISETP.GE.AND P1, PT, R0, UR5, PT ;  /* 0x0000000500007c0c */ /* 0x004fce000bf26270 */
[----:B------:R-:W0:Y:S01]  /*00b0*/  @!P0 S2R R13, SR_CgaCtaId ;  /* 0x00000000000d8919 */ /* 0x000e220000008800 */
[----:B------:R-:W-:-:S05]  /*00c0*/  @!P0 MOV R10, 0x400 ;  /* 0x00000400000a8802 */ /* 0x000fca0000000f00 */
[----:B------:R-:W-:Y:S01]  /*00d0*/  @!P1 VIADD R4, R3, 0x100 ;  /* 0x0000010003049836 */ /* 0x000fe20000000000 */
[----:B---3--:R-:W-:-:S04]  /*00e0*/  LEA R3, R6, R3, 0x18 ;  /* 0x0000000306037211 */ /* 0x008fc800078ec0ff */
[----:B------:R-:W-:-:S05]  /*00f0*/  @!P1 LEA R5, R6, R4, 0x18 ;  /* 0x0000000406059211 */ /* 0x000fca00078ec0ff */
[----:B------:R-:W-:Y:S02]  /*0100*/  @!P1 IMAD R4, R0, 0x4, R5 ;  /* 0x0000000400049824 */ /* 0x000fe400078e0205 */
[----:B------:R-:W-:-:S04]  /*0110*/  IMAD R5, R2, 0x4, R3 ;  /* 0x0000000402057824 */ /* 0x000fc800078e0203 */
[----:B------:R-:W1:Y:S04]  /*0120*/  @!P1 LDS R4, [R4] ;  /* 0x0000000004049984 */ /* 0x000e680000000800 */
[----:B-1----:R1:W-:Y:S01]  /*0130*/  @!P1 STS [R5], R4 ;  /* 0x0000000405009388 */ /* 0x0023e20000000800 */
[----:B0-----:R-:W-:Y:S05]  /*0140*/  @!P2 BRA `(.L_x_65) ;  /* 0x000000000040a947 */ /* 0x001fea0003800000 */
[----:B-1----:R-:W-:Y:S01]  /*0150*/  LEA R4, R2, 0x2, 0x1 ;  /* 0x0000000202047811 */ /* 0x002fe200078e08ff */
[----:B------:R-:W-:-:S07]  /*0160*/  IMAD.MOV.U32 R7, RZ, RZ, 0x1 ;  /* 0x00000001ff077424 */ /* 0x000fce00078e00ff */
.L_x_66:
[----:B------:R-:W-:Y:S01]  /*0170*/  IMAD R8, R4, R7, RZ ;  /* 0x0000000704087224 */ /* 0x000fe200078e02ff */
[----:B------:R-:W-:Y:S03]  /*0180*/  BAR.SYNC.DEFER_BLOCKING 0x0 ;  /* 0x0000000000007b1d */ /* 0x000fe60000010000 */
[----:B------:R-:W-:-:S05]  /*0190*/  VIADD R6, R8, 0xffffffff ;  /* 0xffffffff08067836 */ /* 0x000fca0000000000 */
[----:B------:R-:W-:-:S13]  /*01a0*/  ISETP.GE.U32.AND P1, PT, R6, R11, PT ;  /* 0x0000000b0600720c */ /* 0x000fda0003f26070 */
[----:B------:R-:W-:-:S05]  /*01b0*/  @!P1 IMAD.IADD R6, R8, 0x1, -R7 ;  /* 0x0000000108069824 */ /* 0x000fca00078e0a07 */
[----:B------:R-:W-:-:S05]  /*01c0*/  @!P1 LEA R6, R6, R3, 0x2 ;  /* 0x0000000306069211 */ /* 0x000fca00078e10ff */
[C---:B------:R-:W-:Y:S02]  /*01d0*/  @!P1 IMAD R8, R7.reuse, 0x4, R6 ;  /* 0x0000000407089824 */ /* 0x040fe400078e0206 */
[----:B------:R-:W-:Y:S01]  /*01e0*/  @!P1 LDS R6, [R6+-0x4] ;  /* 0xfffffc0006069984 */ /* 0x000fe20000000800 */
[----:B------:R-:W-:-:S03]  /*01f0*/  IMAD.SHL.U32 R7, R7, 0x2, RZ ;  /* 0x0000000207077824 */ /* 0x000fc600078e00ff */
[----:B------:R-:W0:Y:S02]  /*0200*/  @!P1 LDS R9, [R8+-0x4] ;  /* 0xfffffc0008099984 */ /* 0x000e240000000800 */
[----:B0-----:R-:W-:-:S05]  /*0210*/  @!P1 IMAD.IADD R9, R6, 0x1, R9 ;  /* 0x0000000106099824 */ /* 0x001fca00078e0209 */
[----:B------:R0:W-:Y:S01]  /*0220*/  @!P1 STS [R8+-0x4], R9 ;  /* 0xfffffc0908009388 */ /* 0x0001e20000000800 */
[----:B------:R-:W-:-:S13]  /*0230*/  ISETP.GE.U32.AND P1, PT, R7, R11, PT ;  /* 0x0000000b0700720c */ /* 0x000fda0003f26070 */
[----:B0-----:R-:W-:Y:S05]  /*0240*/  @!P1 BRA `(.L_x_66) ;  /* 0xfffffffc00c89947 */ /* 0x001fea000383ffff */
.L_x_65:
[----:B------:R-:W-:Y:S01]  /*0250*/  BAR.SYNC.DEFER_BLOCKING 0x0 ;  /* 0x0000000000007b1d */ /* 0x000fe20000010000 */
[----:B------:R-:W-:Y:S02]  /*0260*/  @!P0 LEA R3, R13, R10, 0x18 ;  /* 0x0000000a0d038211 */ /* 0x000fe400078ec0ff */
[----:B------:R-:W-:-:S13]  /*0270*/  ISETP.GT.U32.AND P1, PT, R2, 0x2, PT ;  /* 0x000000020200780c */ /* 0x000fda0003f24070 */
[----:B------:R-:W-:-:S04]  /*0280*/  @!P1 LEA R6, R2, 0x40, 0x6 ;  /* 0x0000004002069811 */ /* 0x000fc800078e30ff */
[----:B------:R-:W-:Y:S01]  /*0290*/  @!P1 IADD3 R6, PT, PT, R3, R6, RZ ;  /* 0x0000000603069210 */ /* 0x000fe20007ffe0ff */
[----:B-1----:R-:W-:Y:S04]  /*02a0*/  @!P0 LDS R4, [R3+0x7c] ;  /* 0x00007c0003048984 */ /* 0x002fe80000000800 */
[----:B------:R-:W0:Y:S02]  /*02b0*/  @!P0 LDS R7, [R3+0xbc] ;  /* 0x0000bc0003078984 */ /* 0x000e240000000800 */
[----:B0-----:R-:W-:-:S05]  /*02c0*/  @!P0 IMAD.IADD R4, R4, 0x1, R7 ;  /* 0x0000000104048824 */ /* 0x001fca00078e0207 */
[----:B------:R-:W-:Y:S01]  /*02d0*/  @!P0 STS [R3+0xbc], R4 ;  /* 0x0000bc0403008388 */ /* 0x000fe20000000800 */
[----:B------:R-:W-:Y:S01]  /*02e0*/  BAR.SYNC.DEFER_BLOCKING 0x0 ;  /* 0x0000000000007b1d */ /* 0x000fe20000010000 */
[----:B------:R-:W-:-:S13]  /*02f0*/  ISETP.GT.U32.AND P0, PT, R2, 0x6, PT ;  /* 0x000000060200780c */ /* 0x000fda0003f04070 */
[----:B------:R-:W-:-:S05]  /*0300*/  @!P0 LEA R10, R2, 0x20, 0x5 ;  /* 0x00000020020a8811 */ /* 0x000fca00078e28ff */
[----:B------:R-:W-:Y:S01]  /*0310*/  @!P0 IMAD.IADD R10, R3, 0x1, R10 ;  /* 0x00000001030a8824 */ /* 0x000fe200078e020a */
[----:B------:R-:W-:Y:S04]  /*0320*/  @!P1 LDS R7, [R6+-0x4] ;  /* 0xfffffc0006079984 */ /* 0x000fe80000000800 */
        /* <DEDUP_REMOVED lines=13> */
[----:B------:R-:W-:Y:S01]  /*0400*/  @!P0 IMAD R2, R2, 0x4, R5 ;  /* 0x0000000402028824 */ /* 0x000fe200078e0205 */
[----:B------:R-:W-:Y:S04]  /*0410*/  @!P1 LDS R8, [R4+-0x4] ;  /* 0xfffffc0004089984 */ /* 0x000fe80000000800 */
[----:B------:R-:W0:Y:S02]  /*0420*/  @!P1 LDS R7, [R4+0x4] ;  /* 0x0000040004079984 */ /* 0x000e240000000800 */
[----:B0-----:R-:W-:-:S05]  /*0430*/  @!P1 IADD3 R7, PT, PT, R8, R7, RZ ;  /* 0x0000000708079210 */ /* 0x001fca0007ffe0ff */
[----:B------:R-:W-:Y:S01]  /*0440*/  @!P1 STS [R4+0x4], R7 ;  /* 0x0000040704009388 */ /* 0x000fe20000000800 */
[----:B------:R-:W-:Y:S01]  /*0450*/  BAR.SYNC.DEFER_BLOCKING 0x0 ;  /* 0x0000000000007b1d */ /* 0x000fe20000010000 */
[----:B------:R-:W-:-:S05]  /*0460*/  ISETP.NE.AND P1, PT, R0, RZ, PT ;  /* 0x000000ff0000720c */ /* 0x000fca0003f25270 */
[----:B------:R-:W-:Y:S04]  /*0470*/  @!P0 LDS R5, [R2+0x4] ;  /* 0x0000040002058984 */ /* 0x000fe80000000800 */
[----:B------:R-:W0:Y:S02]  /*0480*/  @!P0 LDS R6, [R2+0x8] ;  /* 0x0000080002068984 */ /* 0x000e240000000800 */
[----:B0-----:R-:W-:-:S05]  /*0490*/  @!P0 IMAD.IADD R5, R5, 0x1, R6 ;  /* 0x0000000105058824 */ /* 0x001fca00078e0206 */
[----:B------:R0:W-:Y:S01]  /*04a0*/  @!P0 STS [R2+0x8], R5 ;  /* 0x0000080502008388 */ /* 0x0001e20000000800 */
[----:B------:R-:W-:Y:S06]  /*04b0*/  BAR.SYNC.DEFER_BLOCKING 0x0 ;  /* 0x0000000000007b1d */ /* 0x000fec0000010000 */
[----:B------:R-:W-:Y:S05]  /*04c0*/  @P1 EXIT ;  /* 0x000000000000194d */ /* 0x000fea0003800000 */
[----:B0-----:R-:W0:Y:S01]  /*04d0*/  LDC.64 R4, c[0x0][0x388] ;  /* 0x0000e200ff047b82 */ /* 0x001e220000000a00 */
[----:B------:R-:W1:Y:S01]  /*04e0*/  LDCU.64 UR4, c[0x0][0x358] ;  /* 0x00006b00ff0477ac */ /* 0x000e620008000a00 */
[----:B0-----:R-:W-:-:S06]  /*04f0*/  IMAD R0, R5, 0x4, R3 ;  /* 0x0000000405007824 */ /* 0x001fcc00078e0203 */
[----:B------:R-:W0:Y:S01]  /*0500*/  LDC.64 R2, c[0x0][0x380] ;  /* 0x0000e000ff027b82 */ /* 0x000e220000000a00 */
[----:B------:R-:W2:Y:S01]  /*0510*/  LDS R0, [R0+-0x4] ;  /* 0xfffffc0000007984 */ /* 0x000ea20000000800 */
[----:B0-----:R-:W-:Y:S01]  /*0520*/  IMAD.WIDE R2, R4, 0x4, R2 ;  /* 0x0000000404027825 */ /* 0x001fe200078e0202 */
[----:B--2---:R-:W-:-:S05]  /*0530*/  I2FP.F32.S32 R5, R0 ;  /* 0x0000000000057245 */ /* 0x004fca0000201400 */
[----:B-1----:R-:W-:Y:S01]  /*0540*/  STG.E desc[UR4][R2.64], R5 ;  /* 0x0000000502007986 */ /* 0x002fe2000c101904 */
[----:B------:R-:W-:Y:S05]  /*0550*/  EXIT ;  /* 0x000000000000794d */ /* 0x000fea0003800000 */
.L_x_67:
        /* <DEDUP_REMOVED lines=10> */
.L_x_83:


//--------------------- .text._Z20sumKmereCoincidencesPcPijS0_ --------------------------
	.section	.text._Z20sumKmereCoincidencesPcPijS0_,"ax",@progbits
	.align	128
        .global         _Z20sumKmereCoincidencesPcPijS0_
        .type           _Z20sumKmereCoincidencesPcPijS0_,@function
        .size           _Z20sumKmereCoincidencesPcPijS0_,(.L_x_84 - _Z20sumKmereCoincidencesPcPijS0_)
        .other          _Z20sumKmereCoincidencesPcPijS0_,@"STO_CUDA_ENTRY STV_DEFAULT"
_Z20sumKmereCoincidencesPcPijS0_:
.text._Z20sumKmereCoincidencesPcPijS0_:
[----:B------:R-:W-:Y:S01]  /*0000*/  LDC R1, c[0x0][0x37c] ;  /* 0x0000df00ff017b82 */ /* 0x000fe20000000800 */
[----:B------:R-:W0:Y:S01]  /*0010*/  S2R R8, SR_TID.X ;  /* 0x0000000000087919 */ /* 0x000e220000002100 */
[----:B------:R-:W1:Y:S01]  /*0020*/  LDCU UR4, c[0x0][0x390] ;  /* 0x00007200ff0477ac */ /* 0x000e620008000800 */
[----:B------:R-:W1:Y:S01]  /*0030*/  S2R R7, SR_CTAID.X ;  /* 0x0000000000077919 */ /* 0x000e620000002500 */
[----:B0-----:R-:W-:-:S04]  /*0040*/  ISETP.GT.U32.AND P0, PT, R8, 0x40, PT ;  /* 0x000000400800780c */ /* 0x001fc80003f04070 */
[----:B-1----:R-:W-:-:S13]  /*0050*/  ISETP.GE.U32.OR P0, PT, R7, UR4, P0 ;  /* 0x0000000407007c0c */ /* 0x002fda0008706470 */
[----:B------:R-:W-:Y:S05]  /*0060*/  @P0 EXIT ;  /* 0x000000000000094d */ /* 0x000fea0003800000 */
[----:B------:R-:W0:Y:S01]  /*0070*/  S2UR UR5, SR_CgaCtaId ;  /* 0x00000000000579c3 */ /* 0x000e220000008800 */
[----:B------:R-:W-:-:S07]  /*0080*/  UMOV UR4, 0x400 ;  /* 0x0000040000047882 */ /* 0x000fce0000000000 */
[----:B------:R-:W1:Y:S01]  /*0090*/  LDC.64 R2, c[0x0][0x388] ;  /* 0x0000e200ff027b82 */ /* 0x000e620000000a00 */
[----:B0-----:R-:W-:-:S09]  /*00a0*/  ULEA UR4, UR5, UR4, 0x18 ;  /* 0x0000000405047291 */ /* 0x001fd2000f8ec0ff */
[----:B------:R-:W-:Y:S01]  /*00b0*/  STS [UR4], R7 ;  /* 0x00000007ff007988 */ /* 0x000fe20008000804 */
[----:B------:R-:W-:Y:S06]  /*00c0*/  BAR.SYNC.DEFER_BLOCKING 0x0 ;  /* 0x0000000000007b1d */ /* 0x000fec0000010000 */
[----:B------:R-:W1:Y:S01]  /*00d0*/  LDS R5, [UR4] ;  /* 0x00000004ff057984 */ /* 0x000e620008000800 */
[----:B------:R-:W0:Y:S01]  /*00e0*/  LDCU.64 UR4, c[0x0][0x358] ;  /* 0x00006b00ff0477ac */ /* 0x000e220008000a00 */
[----:B-1----:R-:W-:-:S05]  /*00f0*/  IMAD.WIDE R2, R5, 0x4, R2 ;  /* 0x0000000405027825 */ /* 0x002fca00078e0202 */
[----:B0-----:R-:W2:Y:S04]  /*0100*/  LDG.E R5, desc[UR4][R2.64+0x4] ;  /* 0x0000040402057981 */ /* 0x001ea8000c1e1900 */
[----:B------:R-:W2:Y:S02]  /*0110*/  LDG.E R0, desc[UR4][R2.64] ;  /* 0x0000000402007981 */ /* 0x000ea4000c1e1900 */
[----:B--2---:R-:W-:-:S04]  /*0120*/  IADD3 R4, PT, PT, R5, -0x3, -R0 ;  /* 0xfffffffd05047810 */ /* 0x004fc80007ffe800 */
[----:B------:R-:W-:-:S13]  /*0130*/  ISETP.GE.AND P0, PT, R4, 0x1, PT ;  /* 0x000000010400780c */ /* 0x000fda0003f06270 */
[----:B------:R-:W-:Y:S05]  /*0140*/  @!P0 EXIT ;  /* 0x000000000000894d */ /* 0x000fea0003800000 */
[----:B------:R-:W0:Y:S01]  /*0150*/  LDC.64 R2, c[0x0][0x398] ;  /* 0x0000e600ff027b82 */ /* 0x000e220000000a00 */
[----:B------:R-:W1:Y:S01]  /*0160*/  LDCU UR6, c[0x0][0x360] ;  /* 0x00006c00ff0677ac */ /* 0x000e620008000800 */
[----:B------:R-:W-:Y:S01]  /*0170*/  IADD3 R6, PT, PT, R5, -0x4, -R0 ;  /* 0xfffffffc05067810 */ /* 0x000fe20007ffe800 */
[----:B------:R-:W-:-:S03]  /*0180*/  IMAD.MOV.U32 R9, RZ, RZ, RZ ;  /* 0x000000ffff097224 */ /* 0x000fc600078e00ff */
[----:B------:R-:W-:Y:S01]  /*0190*/  ISETP.GE.U32.AND P0, PT, R6, 0x3, PT ;  /* 0x000000030600780c */ /* 0x000fe20003f06070 */
[----:B------:R-:W-:Y:S02]  /*01a0*/  IMAD.SHL.U32 R6, R8, 0x4, RZ ;  /* 0x0000000408067824 */ /* 0x000fe400078e00ff */
[----:B-1----:R-:W-:Y:S01]  /*01b0*/  IMAD R5, R7, UR6, R8 ;  /* 0x0000000607057c24 */ /* 0x002fe2000f8e0208 */
[----:B------:R-:W-:Y:S02]  /*01c0*/  SHF.R.S32.HI R7, RZ, 0x1f, R0 ;  /* 0x0000001fff077819 */ /* 0x000fe40000011400 */
[----:B------:R-:W-:Y:S01]  /*01d0*/  LOP3.LUT R8, R4, 0x3, RZ, 0xc0, !PT ;  /* 0x0000000304087812 */ /* 0x000fe200078ec0ff */
[----:B0-----:R-:W-:-:S06]  /*01e0*/  IMAD.WIDE R2, R5, 0x4, R2 ;  /* 0x0000000405027825 */ /* 0x001fcc00078e0202 */
[----:B------:R-:W-:Y:S05]  /*01f0*/  @!P0 BRA `(.L_x_68) ;  /* 0x0000000400348947 */ /* 0x000fea0003800000 */
[----:B------:R0:W1:Y:S01]  /*0200*/  LDC.U8 R10, c[0x3][R6] ;  /* 0x00c00000060a7b82 */ /* 0x0000620000000000 */
[----:B------:R-:W2:Y:S01]  /*0210*/  LDCU.64 UR6, c[0x0][0x380] ;  /* 0x00007000ff0677ac */ /* 0x000ea20008000a00 */
[----:B------:R-:W-:-:S05]  /*0220*/  LOP3.LUT R9, R4, 0x7ffffffc, RZ, 0xc0, !PT ;  /* 0x7ffffffc04097812 */ /* 0x000fca00078ec0ff */
[----:B------:R-:W-:Y:S01]  /*0230*/  IMAD.MOV R11, RZ, RZ, -R9 ;  /* 0x000000ffff0b7224 */ /* 0x000fe200078e0a09 */
[----:B--2---:R-:W-:-:S04]  /*0240*/  IADD3.X R12, P0, P1, R0, UR6, RZ, PT, PT ;  /* 0x00000006000c7c10 */ /* 0x004fc8000b90e4ff */
[----:B0-----:R-:W-:-:S09]  /*0250*/  IADD3.X R5, PT, PT, R7, UR7, RZ, P0, P1 ;  /* 0x0000000707057c10 */ /* 0x001fd200087e24ff */
.L_x_77:
[----:B------:R-:W-:-:S05]  /*0260*/  IMAD.MOV.U32 R4, RZ, RZ, R12 ;  /* 0x000000ffff047224 */ /* 0x000fca00078e000c */
[----:B0-----:R-:W1:Y:S01]  /*0270*/  LDG.E.U8 R13, desc[UR4][R4.64+-0x2] ;  /* 0xfffffe04040d7981 */ /* 0x001e62000c1e1100 */
[----:B------:R-:W-:Y:S01]  /*0280*/  BSSY.RECONVERGENT B0, `(.L_x_69) ;  /* 0x000000e000007945 */ /* 0x000fe20003800200 */
[----:B-1----:R-:W-:Y:S02]  /*0290*/  ISETP.NE.AND P0, PT, R13, R10, PT ;  /* 0x0000000a0d00720c */ /* 0x002fe40003f05270 */
[----:B------:R0:W5:Y:S11]  /*02a0*/  LDG.E.U8 R13, desc[UR4][R4.64] ;  /* 0x00000004040d7981 */ /* 0x000176000c1e1100 */
[----:B0-----:R-:W-:Y:S05]  /*02b0*/  @P0 BRA `(.L_x_70) ;  /* 0x0000000000280947 */ /* 0x001fea0003800000 */
[----:B------:R-:W2:Y:S01]  /*02c0*/  LDG.E.U8 R12, desc[UR4][R4.64+-0x1] ;  /* 0xffffff04040c7981 */ /* 0x000ea2000c1e1100 */
[----:B------:R-:W0:Y:S01]  /*02d0*/  LDC.U8 R14, c[0x3][R6+0x2] ;  /* 0x00c00080060e7b82 */ /* 0x000e220000000000 */
[----:B-----5:R-:W-:-:S07]  /*02e0*/  PRMT R17, R13, 0x9910, RZ ;  /* 0x000099100d117816 */ /* 0x020fce00000000ff */
[----:B------:R-:W2:Y:S01]  /*02f0*/  LDC.U8 R15, c[0x3][R6+0x1] ;  /* 0x00c00040060f7b82 */ /* 0x000ea20000000000 */
[----:B0-----:R-:W-:-:S04]  /*0300*/  ISETP.NE.AND P0, PT, R17, R14, PT ;  /* 0x0000000e1100720c */ /* 0x001fc80003f05270 */
[----:B--2---:R-:W-:-:S13]  /*0310*/  ISETP.NE.OR P0, PT, R12, R15, P0 ;  /* 0x0000000f0c00720c */ /* 0x004fda0000705670 */
[----:B------:R-:W2:Y:S02]  /*0320*/  @!P0 LDG.E R12, desc[UR4][R2.64] ;  /* 0x00000004020c8981 */ /* 0x000ea4000c1e1900 */
[----:B--2---:R-:W-:-:S05]  /*0330*/  @!P0 VIADD R15, R12, 0x1 ;  /* 0x000000010c0f8836 */ /* 0x004fca0000000000 */
[----:B------:R0:W-:Y:S04]  /*0340*/  @!P0 STG.E desc[UR4][R2.64], R15 ;  /* 0x0000000f02008986 */ /* 0x0001e8000c101904 */
[----:B------:R0:W5:Y:S02]  /*0350*/  @!P0 LDG.E.U8 R13, desc[UR4][R4.64] ;  /* 0x00000004040d8981 */ /* 0x000164000c1e1100 */
.L_x_70:
[----:B------:R-:W-:Y:S05]  /*0360*/  BSYNC.RECONVERGENT B0 ;  /* 0x0000000000007941 */ /* 0x000fea0003800200 */
.L_x_69:
[----:B0-----:R-:W2:Y:S04]  /*0370*/  LDG.E.U8 R15, desc[UR4][R4.64+-0x1] ;  /* 0xffffff04040f7981 */ /* 0x001ea8000c1e1100 */
[----:B------:R0:W5:Y:S01]  /*0380*/  LDG.E.U8 R14, desc[UR4][R4.64+0x1] ;  /* 0x00000104040e7981 */ /* 0x000162000c1e1100 */
[----:B------:R0:W1:Y:S01]  /*0390*/  LDC.U8 R12, c[0x3][R6+0x1] ;  /* 0x00c00040060c7b82 */ /* 0x0000620000000000 */
[----:B------:R-:W-:Y:S01]  /*03a0*/  BSSY.RECONVERGENT B0, `(.L_x_71) ;  /* 0x000000f000007945 */ /* 0x000fe20003800200 */
[----:B--2---:R-:W-:-:S13]  /*03b0*/  ISETP.NE.AND P0, PT, R15, R10, PT ;  /* 0x0000000a0f00720c */ /* 0x004fda0003f05270 */
[----:B01----:R-:W-:Y:S05]  /*03c0*/  @P0 BRA `(.L_x_72) ;  /* 0x0000000000300947 */ /* 0x003fea0003800000 */
[----:B------:R-:W0:Y:S01]  /*03d0*/  LDC.U8 R18, c[0x3][R6+0x2] ;  /* 0x00c0008006127b82 */ /* 0x000e220000000000 */
[----:B-----5:R-:W-:Y:S02]  /*03e0*/  PRMT R15, R14, 0x9910, RZ ;  /* 0x000099100e0f7816 */ /* 0x020fe400000000ff */
[----:B------:R-:W-:-:S05]  /*03f0*/  PRMT R17, R13, 0x9910, RZ ;  /* 0x000099100d117816 */ /* 0x000fca00000000ff */
[----:B------:R-:W1:Y:S01]  /*0400*/  LDC.U8 R16, c[0x3][R6+0x1] ;  /* 0x00c0004006107b82 */ /* 0x000e620000000000 */
[----:B0-----:R-:W-:-:S04]  /*0410*/  ISETP.NE.AND P0, PT, R15, R18, PT ;  /* 0x000000120f00720c */ /* 0x001fc80003f05270 */
[----:B-1----:R-:W-:-:S13]  /*0420*/  ISETP.NE.OR P0, PT, R17, R16, P0 ;  /* 0x000000101100720c */ /* 0x002fda0000705670 */
[----:B------:R-:W-:Y:S05]  /*0430*/  @P0 BRA `(.L_x_72) ;  /* 0x0000000000140947 */ /* 0x000fea0003800000 */
[----:B------:R-:W2:Y:S02]  /*0440*/  LDG.E R15, desc[UR4][R2.64] ;  /* 0x00000004020f7981 */ /* 0x000ea4000c1e1900 */
[----:B--2---:R-:W-:-:S05]  /*0450*/  VIADD R15, R15, 0x1 ;  /* 0x000000010f0f7836 */ /* 0x004fca0000000000 */
[----:B------:R0:W-:Y:S04]  /*0460*/  STG.E desc[UR4][R2.64], R15 ;  /* 0x0000000f02007986 */ /* 0x0001e8000c101904 */
[----:B------:R0:W5:Y:S04]  /*0470*/  LDG.E.U8 R13, desc[UR4][R4.64] ;  /* 0x00000004040d7981 */ /* 0x000168000c1e1100 */
[----:B------:R0:W5:Y:S02]  /*0480*/  LDG.E.U8 R14, desc[UR4][R4.64+0x1] ;  /* 0x00000104040e7981 */ /* 0x000164000c1e1100 */
.L_x_72:
[----:B------:R-:W-:Y:S05]  /*0490*/  BSYNC.RECONVERGENT B0 ;  /* 0x0000000000007941 */ /* 0x000fea0003800200 */
.L_x_71:
[----:B0----5:R-:W-:Y:S01]  /*04a0*/  PRMT R15, R14, 0x9910, RZ ;  /* 0x000099100e0f7816 */ /* 0x021fe200000000ff */
[----:B------:R-:W-:Y:S01]  /*04b0*/  BSSY.RECONVERGENT B0, `(.L_x_73) ;  /* 0x000000d000007945 */ /* 0x000fe20003800200 */
[----:B------:R-:W-:Y:S02]  /*04c0*/  PRMT R13, R13, 0x9910, RZ ;  /* 0x000099100d0d7816 */ /* 0x000fe400000000ff */
[----:B------:R-:W-:-:S04]  /*04d0*/  ISETP.NE.AND P0, PT, R15, R12, PT ;  /* 0x0000000c0f00720c */ /* 0x000fc80003f05270 */
[----:B------:R-:W-:-:S13]  /*04e0*/  ISETP.NE.OR P0, PT, R13, R10, P0 ;  /* 0x0000000a0d00720c */ /* 0x000fda0000705670 */
[----:B------:R-:W-:Y:S05]  /*04f0*/  @P0 BRA `(.L_x_74) ;  /* 0x0000000000200947 */ /* 0x000fea0003800000 */
[----:B------:R-:W2:Y:S01]  /*0500*/  LDG.E.U8 R13, desc[UR4][R4.64+0x2] ;  /* 0x00000204040d7981 */ /* 0x000ea2000c1e1100 */
[----:B------:R-:W2:Y:S02]  /*0510*/  LDC.U8 R16, c[0x3][R6+0x2] ;  /* 0x00c0008006107b82 */ /* 0x000ea40000000000 */
[----:B--2---:R-:W-:-:S13]  /*0520*/  ISETP.NE.AND P0, PT, R13, R16, PT ;  /* 0x000000100d00720c */ /* 0x004fda0003f05270 */
[----:B------:R-:W-:Y:S05]  /*0530*/  @P0 BRA `(.L_x_74) ;  /* 0x0000000000100947 */ /* 0x000fea0003800000 */
[----:B------:R-:W2:Y:S02]  /*0540*/  LDG.E R13, desc[UR4][R2.64] ;  /* 0x00000004020d7981 */ /* 0x000ea4000c1e1900 */
[----:B--2---:R-:W-:-:S05]  /*0550*/  VIADD R13, R13, 0x1 ;  /* 0x000000010d0d7836 */ /* 0x004fca0000000000 */
[----:B------:R0:W-:Y:S04]  /*0560*/  STG.E desc[UR4][R2.64], R13 ;  /* 0x0000000d02007986 */ /* 0x0001e8000c101904 */
[----:B------:R0:W5:Y:S02]  /*0570*/  LDG.E.U8 R14, desc[UR4][R4.64+0x1] ;  /* 0x00000104040e7981 */ /* 0x000164000c1e1100 */
.L_x_74:
[----:B------:R-:W-:Y:S05]  /*0580*/  BSYNC.RECONVERGENT B0 ;  /* 0x0000000000007941 */ /* 0x000fea0003800200 */
.L_x_73:
[----:B0----5:R-:W-:Y:S01]  /*0590*/  PRMT R13, R14, 0x9910, RZ ;  /* 0x000099100e0d7816 */ /* 0x021fe200000000ff */
[----:B------:R-:W-:Y:S01]  /*05a0*/  VIADD R11, R11, 0x4 ;  /* 0x000000040b0b7836 */ /* 0x000fe20000000000 */
[----:B------:R-:W-:Y:S02]  /*05b0*/  BSSY.RECONVERGENT B0, `(.L_x_75) ;  /* 0x000000e000007945 */ /* 0x000fe40003800200 */
[----:B------:R-:W-:Y:S02]  /*05c0*/  ISETP.NE.AND P1, PT, R13, R10, PT ;  /* 0x0000000a0d00720c */ /* 0x000fe40003f25270 */
[----:B------:R-:W-:-:S11]  /*05d0*/  ISETP.NE.AND P0, PT, R11, RZ, PT ;  /* 0x000000ff0b00720c */ /* 0x000fd60003f05270 */
[----:B------:R-:W-:Y:S05]  /*05e0*/  @P1 BRA `(.L_x_76) ;  /* 0x0000000000281947 */ /* 0x000fea0003800000 */
[----:B------:R-:W2:Y:S02]  /*05f0*/  LDG.E.U8 R13, desc[UR4][R4.64+0x2] ;  /* 0x00000204040d7981 */ /* 0x000ea4000c1e1100 */
[----:B--2---:R-:W-:-:S13]  /*0600*/  ISETP.NE.AND P1, PT, R13, R12, PT ;  /* 0x0000000c0d00720c */ /* 0x004fda0003f25270 */
[----:B------:R-:W-:Y:S05]  /*0610*/  @P1 BRA `(.L_x_76) ;  /* 0x00000000001c1947 */ /* 0x000fea0003800000 */
[----:B------:R-:W2:Y:S01]  /*0620*/  LDG.E.U8 R12, desc[UR4][R4.64+0x3] ;  /* 0x00000304040c7981 */ /* 0x000ea2000c1e1100 */
[----:B------:R-:W2:Y:S02]  /*0630*/  LDC.U8 R13, c[0x3][R6+0x2] ;  /* 0x00c00080060d7b82 */ /* 0x000ea40000000000 */
[----:B--2---:R-:W-:-:S13]  /*0640*/  ISETP.NE.AND P1, PT, R12, R13, PT ;  /* 0x0000000d0c00720c */ /* 0x004fda0003f25270 */
[----:B------:R-:W-:Y:S05]  /*0650*/  @P1 BRA `(.L_x_76) ;  /* 0x00000000000c1947 */ /* 0x000fea0003800000 */
[----:B------:R-:W2:Y:S02]  /*0660*/  LDG.E R13, desc[UR4][R2.64] ;  /* 0x00000004020d7981 */ /* 0x000ea4000c1e1900 */
[----:B--2---:R-:W-:-:S05]  /*0670*/  VIADD R13, R13, 0x1 ;  /* 0x000000010d0d7836 */ /* 0x004fca0000000000 */
[----:B------:R0:W-:Y:S02]  /*0680*/  STG.E desc[UR4][R2.64], R13 ;  /* 0x0000000d02007986 */ /* 0x0001e4000c101904 */
.L_x_76:
[----:B------:R-:W-:Y:S05]  /*0690*/  BSYNC.RECONVERGENT B0 ;  /* 0x0000000000007941 */ /* 0x000fea0003800200 */
.L_x_75:
[----:B------:R-:W-:-:S05]  /*06a0*/  IADD3 R12, P1, PT, R4, 0x4, RZ ;  /* 0x00000004040c7810 */ /* 0x000fca0007f3e0ff */
[----:B------:R-:W-:Y:S01]  /*06b0*/  IMAD.X R5, RZ, RZ, R5, P1 ;  /* 0x000000ffff057224 */ /* 0x000fe200008e0605 */
[----:B------:R-:W-:Y:S07]  /*06c0*/  @P0 BRA `(.L_x_77) ;  /* 0xfffffff800e40947 */ /* 0x000fee000383ffff */
.L_x_68:
[----:B------:R-:W-:-:S13]  /*06d0*/  ISETP.NE.AND P0, PT, R8, RZ, PT ;  /* 0x000000ff0800720c */ /* 0x000fda0003f05270 */
[----:B------:R-:W-:Y:S05]  /*06e0*/  @!P0 EXIT ;  /* 0x000000000000894d */ /* 0x000fea0003800000 */
[----:B------:R1:W2:Y:S01]  /*06f0*/  LDC.U8 R11, c[0x3][R6] ;  /* 0x00c00000060b7b82 */ /* 0x0002a20000000000 */
[----:B------:R-:W3:Y:S01]  /*0700*/  LDCU.64 UR6, c[0x0][0x380] ;  /* 0x00007000ff0677ac */ /* 0x000ee20008000a00 */
[----:B------:R-:W-:Y:S01]  /*0710*/  IMAD.MOV R8, RZ, RZ, -R8 ;  /* 0x000000ffff087224 */ /* 0x000fe200078e0a08 */
[----:B---3--:R-:W-:-:S04]  /*0720*/  IADD3 R0, P0, P1, R0, UR6, R9 ;  /* 0x0000000600007c10 */ /* 0x008fc8000f91e009 */
[----:B------:R-:W-:Y:S02]  /*0730*/  IADD3 R4, P2, PT, R0, 0x2, RZ ;  /* 0x0000000200047810 */ /* 0x000fe40007f5e0ff */
[----:B------:R-:W-:-:S05]  /*0740*/  IADD3.X R5, PT, PT, R7, UR7, RZ, P0, P1 ;  /* 0x0000000707057c10 */ /* 0x000fca00087e24ff */
[----:B-1----:R-:W-:-:S07]  /*0750*/  IMAD.X R5, RZ, RZ, R5, P2 ;  /* 0x000000ffff057224 */ /* 0x002fce00010e0605 */
.L_x_80:
[----:B------:R-:W2:Y:S01]  /*0760*/  LDG.E.U8 R0, desc[UR4][R4.64+-0x2] ;  /* 0xfffffe0404007981 */ /* 0x000ea2000c1e1100 */
[----:B------:R-:W-:Y:S01]  /*0770*/  VIADD R8, R8, 0x1 ;  /* 0x0000000108087836 */ /* 0x000fe20000000000 */
[----:B------:R-:W-:Y:S04]  /*0780*/  BSSY.RECONVERGENT B0, `(.L_x_78) ;  /* 0x000000f000007945 */ /* 0x000fe80003800200 */
[----:B------:R-:W-:Y:S02]  /*0790*/  ISETP.NE.AND P0, PT, R8, RZ, PT ;  /* 0x000000ff0800720c */ /* 0x000fe40003f05270 */
[----:B--2---:R-:W-:-:S13]  /*07a0*/  ISETP.NE.AND P1, PT, R0, R11, PT ;  /* 0x0000000b0000720c */ /* 0x004fda0003f25270 */
[----:B-1----:R-:W-:Y:S05]  /*07b0*/  @P1 BRA `(.L_x_79) ;  /* 0x00000000002c1947 */ /* 0x002fea0003800000 */
[----:B------:R-:W2:Y:S01]  /*07c0*/  LDG.E.U8 R0, desc[UR4][R4.64+-0x1] ;  /* 0xffffff0404007981 */ /* 0x000ea2000c1e1100 */
[----:B------:R-:W2:Y:S02]  /*07d0*/  LDC.U8 R7, c[0x3][R6+0x1] ;  /* 0x00c0004006077b82 */ /* 0x000ea40000000000 */
        /* <DEDUP_REMOVED lines=9> */
.L_x_79:
[----:B------:R-:W-:Y:S05]  /*0870*/  BSYNC.RECONVERGENT B0 ;  /* 0x0000000000007941 */ /* 0x000fea0003800200 */
.L_x_78:
[----:B------:R-:W-:-:S05]  /*0880*/  IADD3 R4, P1, PT, R4, 0x1, RZ ;  /* 0x0000000104047810 */ /* 0x000fca0007f3e0ff */
[----:B------:R-:W-:Y:S01]  /*0890*/  IMAD.X R5, RZ, RZ, R5, P1 ;  /* 0x000000ffff057224 */ /* 0x000fe200008e0605 */
[----:B------:R-:W-:Y:S07]  /*08a0*/  @P0 BRA `(.L_x_80) ;  /* 0xfffffffc00ac0947 */ /* 0x000fee000383ffff */
[----:B------:R-:W-:Y:S05]  /*08b0*/  EXIT ;  /* 0x000000000000794d */ /* 0x000fea0003800000 */
.L_x_81:
        /* <DEDUP_REMOVED lines=12> */
.L_x_84:


//--------------------- .nv.shared._Z12minKmereDistPiPfii --------------------------
	.section	.nv.shared._Z12minKmereDistPiPfii,"aw",@nobits
	.sectionflags	@""
	.align	16
.nv.shared._Z12minKmereDistPiPfii:
	.zero		1536


//--------------------- .nv.shared.reserved.0     --------------------------
	.section	.nv.shared.reserved.0,"aw",@nobits
	.weak		__nv_reservedSMEM_offset_0_alias
	.size		__nv_reservedSMEM_offset_0_alias, 0, 64
	.other		__nv_reservedSMEM_offset_0_alias,@"STO_CUDA_RESERVED_SHARED STV_DEFAULT"
__nv_reservedSMEM_offset_0_alias:
	.zero		0
	.zero		64


//--------------------- .nv.global                --------------------------
	.section	.nv.global,"aw",@nobits
.nv.global:
	.type		$str,@object
	.size		$str,(.L_2 - $str)
$str:
	.zero		1
.L_2:


//--------------------- .nv.shared._Z11parallelSumPfii --------------------------
	.section	.nv.shared._Z11parallelSumPfii,"aw",@nobits
	.sectionflags	@""
	.align	16
.nv.shared._Z11parallelSumPfii:
	.zero		1280


//--------------------- .nv.shared._Z20sumKmereCoincidencesPcPijS0_ --------------------------
	.section	.nv.shared._Z20sumKmereCoincidencesPcPijS0_,"aw",@nobits
	.sectionflags	@""
	.align	16
.nv.shared._Z20sumKmereCoincidencesPcPijS0_:
	.zero		1040


//--------------------- .nv.constant0._Z12minKmereDistPiPfii --------------------------
	.section	.nv.constant0._Z12minKmereDistPiPfii,"a",@progbits
	.sectionflags	@""
	.align	4
.nv.constant0._Z12minKmereDistPiPfii:
	.zero		920


//--------------------- .nv.constant0._Z11parallelSumPfii --------------------------
	.section	.nv.constant0._Z11parallelSumPfii,"a",@progbits
	.sectionflags	@""
	.align	4
.nv.constant0._Z11parallelSumPfii:
	.zero		912


//--------------------- .nv.constant0._Z20sumKmereCoincidencesPcPijS0_ --------------------------
	.section	.nv.constant0._Z20sumKmereCoincidencesPcPijS0_,"a",@progbits
	.sectionflags	@""
	.align	4
.nv.constant0._Z20sumKmereCoincidencesPcPijS0_:
	.zero		928


//--------------------- SYMBOLS --------------------------

	.type		.nv.reservedSmem.offset0,@object
	.size		.nv.reservedSmem.offset0,0x4
	.type		.nv.reservedSmem.cap,@object
	.size		.nv.reservedSmem.cap,0x4
	.type		vprintf,@function
